//
// Generated by NVIDIA NVVM Compiler
//
// Compiler Build ID: CL-36424714
// Cuda compilation tools, release 13.0, V13.0.88
// Based on NVVM 20.0.0
//

.version 9.0
.target sm_100
.address_size 64

	// .globl	_Z6kernelP6float4j
.global .align 4 .b8 precalc_xorwow_matrix[102400];
.global .align 4 .b8 precalc_xorwow_offset_matrix[102400];
.global .align 4 .b8 mrg32k3aM1[2304];
.global .align 4 .b8 mrg32k3aM2[2304];
.global .align 4 .b8 mrg32k3aM1SubSeq[2016];
.global .align 4 .b8 mrg32k3aM2SubSeq[2016];
.global .align 4 .b8 mrg32k3aM1Seq[2304];
.global .align 4 .b8 mrg32k3aM2Seq[2304];
.const .align 8 .b8 __cr_lgamma_table[72];
.global .align 4 .b8 __cudart_i2opi_f[24] = {65, 144, 67, 60, 153, 149, 98, 219, 192, 221, 52, 245, 209, 87, 39, 252, 41, 21, 68, 78, 110, 131, 249, 162};

.visible .entry _Z6kernelP6float4j(
	.param .u64 .ptr .align 1 _Z6kernelP6float4j_param_0,
	.param .u32 _Z6kernelP6float4j_param_1
)
{
	.local .align 8 .b8 	__local_depot0[80];
	.reg .b64 	%SP;
	.reg .b64 	%SPL;
	.reg .pred 	%p<79>;
	.reg .b32 	%r<1286>;
	.reg .b32 	%f<57>;
	.reg .b64 	%rd<67>;
	.reg .b64 	%fd<7>;

	mov.u64 	%SPL, __local_depot0;
	ld.param.u64 	%rd26, [_Z6kernelP6float4j_param_0];
	add.u64 	%rd1, %SPL, 0;
	add.u64 	%rd2, %SPL, 0;
	add.u64 	%rd3, %SPL, 32;
	mov.u32 	%r571, %ctaid.x;
	mov.u32 	%r572, %ntid.x;
	mov.u32 	%r573, %tid.x;
	mad.lo.s32 	%r574, %r571, %r572, %r573;
	cvt.u64.u32 	%rd4, %r574;
	xor.b32  	%r575, %r571, -1429050551;
	mul.lo.s32 	%r1, %r575, 1099087573;
	add.s32 	%r576, %r1, -638133224;
	add.s32 	%r1012, %r1, 123456789;
	st.local.v2.u32 	[%rd3], {%r576, %r1012};
	xor.b32  	%r1011, %r1, 362436069;
	mov.b32 	%r577, -123459836;
	st.local.v2.u32 	[%rd3+8], {%r1011, %r577};
	add.s32 	%r1008, %r1, 5783321;
	mov.b32 	%r578, -589760388;
	st.local.v2.u32 	[%rd3+16], {%r578, %r1008};
	setp.eq.s32 	%p1, %r574, 0;
	@%p1 bra 	$L__BB0_115;
	mov.b32 	%r995, 0;
	mov.u64 	%rd60, %rd4;
$L__BB0_2:
	mov.u64 	%rd5, %rd60;
	and.b64  	%rd6, %rd5, 3;
	setp.eq.s64 	%p2, %rd6, 0;
	@%p2 bra 	$L__BB0_114;
	mul.wide.u32 	%rd30, %r995, 3200;
	mov.u64 	%rd31, precalc_xorwow_matrix;
	add.s64 	%rd7, %rd31, %rd30;
	mov.b32 	%r1008, 0;
	mov.u32 	%r1009, %r1008;
	mov.u32 	%r1010, %r1008;
	mov.u32 	%r1011, %r1008;
	mov.u32 	%r1012, %r1008;
	mov.u32 	%r1001, %r1008;
$L__BB0_4:
	mul.wide.u32 	%rd32, %r1001, 4;
	add.s64 	%rd33, %rd3, %rd32;
	ld.local.u32 	%r15, [%rd33+4];
	shl.b32 	%r16, %r1001, 5;
	mov.b32 	%r1007, 0;
$L__BB0_5:
	.pragma "nounroll";
	shr.u32 	%r582, %r15, %r1007;
	and.b32  	%r583, %r582, 1;
	setp.eq.b32 	%p3, %r583, 1;
	not.pred 	%p4, %p3;
	add.s32 	%r584, %r16, %r1007;
	mul.lo.s32 	%r585, %r584, 5;
	mul.wide.u32 	%rd34, %r585, 4;
	add.s64 	%rd8, %rd7, %rd34;
	@%p4 bra 	$L__BB0_7;
	ld.global.u32 	%r586, [%rd8];
	xor.b32  	%r1012, %r1012, %r586;
	ld.global.u32 	%r587, [%rd8+4];
	xor.b32  	%r1011, %r1011, %r587;
	ld.global.u32 	%r588, [%rd8+8];
	xor.b32  	%r1010, %r1010, %r588;
	ld.global.u32 	%r589, [%rd8+12];
	xor.b32  	%r1009, %r1009, %r589;
	ld.global.u32 	%r590, [%rd8+16];
	xor.b32  	%r1008, %r1008, %r590;
$L__BB0_7:
	and.b32  	%r592, %r582, 2;
	setp.eq.s32 	%p5, %r592, 0;
	@%p5 bra 	$L__BB0_9;
	ld.global.u32 	%r593, [%rd8+20];
	xor.b32  	%r1012, %r1012, %r593;
	ld.global.u32 	%r594, [%rd8+24];
	xor.b32  	%r1011, %r1011, %r594;
	ld.global.u32 	%r595, [%rd8+28];
	xor.b32  	%r1010, %r1010, %r595;
	ld.global.u32 	%r596, [%rd8+32];
	xor.b32  	%r1009, %r1009, %r596;
	ld.global.u32 	%r597, [%rd8+36];
	xor.b32  	%r1008, %r1008, %r597;
$L__BB0_9:
	and.b32  	%r599, %r582, 4;
	setp.eq.s32 	%p6, %r599, 0;
	@%p6 bra 	$L__BB0_11;
	ld.global.u32 	%r600, [%rd8+40];
	xor.b32  	%r1012, %r1012, %r600;
	ld.global.u32 	%r601, [%rd8+44];
	xor.b32  	%r1011, %r1011, %r601;
	ld.global.u32 	%r602, [%rd8+48];
	xor.b32  	%r1010, %r1010, %r602;
	ld.global.u32 	%r603, [%rd8+52];
	xor.b32  	%r1009, %r1009, %r603;
	ld.global.u32 	%r604, [%rd8+56];
	xor.b32  	%r1008, %r1008, %r604;
$L__BB0_11:
	and.b32  	%r606, %r582, 8;
	setp.eq.s32 	%p7, %r606, 0;
	@%p7 bra 	$L__BB0_13;
	ld.global.u32 	%r607, [%rd8+60];
	xor.b32  	%r1012, %r1012, %r607;
	ld.global.u32 	%r608, [%rd8+64];
	xor.b32  	%r1011, %r1011, %r608;
	ld.global.u32 	%r609, [%rd8+68];
	xor.b32  	%r1010, %r1010, %r609;
	ld.global.u32 	%r610, [%rd8+72];
	xor.b32  	%r1009, %r1009, %r610;
	ld.global.u32 	%r611, [%rd8+76];
	xor.b32  	%r1008, %r1008, %r611;
$L__BB0_13:
	and.b32  	%r613, %r582, 16;
	setp.eq.s32 	%p8, %r613, 0;
	@%p8 bra 	$L__BB0_15;
	ld.global.u32 	%r614, [%rd8+80];
	xor.b32  	%r1012, %r1012, %r614;
	ld.global.u32 	%r615, [%rd8+84];
	xor.b32  	%r1011, %r1011, %r615;
	ld.global.u32 	%r616, [%rd8+88];
	xor.b32  	%r1010, %r1010, %r616;
	ld.global.u32 	%r617, [%rd8+92];
	xor.b32  	%r1009, %r1009, %r617;
	ld.global.u32 	%r618, [%rd8+96];
	xor.b32  	%r1008, %r1008, %r618;
$L__BB0_15:
	and.b32  	%r620, %r582, 32;
	setp.eq.s32 	%p9, %r620, 0;
	@%p9 bra 	$L__BB0_17;
	ld.global.u32 	%r621, [%rd8+100];
	xor.b32  	%r1012, %r1012, %r621;
	ld.global.u32 	%r622, [%rd8+104];
	xor.b32  	%r1011, %r1011, %r622;
	ld.global.u32 	%r623, [%rd8+108];
	xor.b32  	%r1010, %r1010, %r623;
	ld.global.u32 	%r624, [%rd8+112];
	xor.b32  	%r1009, %r1009, %r624;
	ld.global.u32 	%r625, [%rd8+116];
	xor.b32  	%r1008, %r1008, %r625;
$L__BB0_17:
	and.b32  	%r627, %r582, 64;
	setp.eq.s32 	%p10, %r627, 0;
	@%p10 bra 	$L__BB0_19;
	ld.global.u32 	%r628, [%rd8+120];
	xor.b32  	%r1012, %r1012, %r628;
	ld.global.u32 	%r629, [%rd8+124];
	xor.b32  	%r1011, %r1011, %r629;
	ld.global.u32 	%r630, [%rd8+128];
	xor.b32  	%r1010, %r1010, %r630;
	ld.global.u32 	%r631, [%rd8+132];
	xor.b32  	%r1009, %r1009, %r631;
	ld.global.u32 	%r632, [%rd8+136];
	xor.b32  	%r1008, %r1008, %r632;
$L__BB0_19:
	and.b32  	%r634, %r582, 128;
	setp.eq.s32 	%p11, %r634, 0;
	@%p11 bra 	$L__BB0_21;
	ld.global.u32 	%r635, [%rd8+140];
	xor.b32  	%r1012, %r1012, %r635;
	ld.global.u32 	%r636, [%rd8+144];
	xor.b32  	%r1011, %r1011, %r636;
	ld.global.u32 	%r637, [%rd8+148];
	xor.b32  	%r1010, %r1010, %r637;
	ld.global.u32 	%r638, [%rd8+152];
	xor.b32  	%r1009, %r1009, %r638;
	ld.global.u32 	%r639, [%rd8+156];
	xor.b32  	%r1008, %r1008, %r639;
$L__BB0_21:
	and.b32  	%r641, %r582, 256;
	setp.eq.s32 	%p12, %r641, 0;
	@%p12 bra 	$L__BB0_23;
	ld.global.u32 	%r642, [%rd8+160];
	xor.b32  	%r1012, %r1012, %r642;
	ld.global.u32 	%r643, [%rd8+164];
	xor.b32  	%r1011, %r1011, %r643;
	ld.global.u32 	%r644, [%rd8+168];
	xor.b32  	%r1010, %r1010, %r644;
	ld.global.u32 	%r645, [%rd8+172];
	xor.b32  	%r1009, %r1009, %r645;
	ld.global.u32 	%r646, [%rd8+176];
	xor.b32  	%r1008, %r1008, %r646;
$L__BB0_23:
	and.b32  	%r648, %r582, 512;
	setp.eq.s32 	%p13, %r648, 0;
	@%p13 bra 	$L__BB0_25;
	ld.global.u32 	%r649, [%rd8+180];
	xor.b32  	%r1012, %r1012, %r649;
	ld.global.u32 	%r650, [%rd8+184];
	xor.b32  	%r1011, %r1011, %r650;
	ld.global.u32 	%r651, [%rd8+188];
	xor.b32  	%r1010, %r1010, %r651;
	ld.global.u32 	%r652, [%rd8+192];
	xor.b32  	%r1009, %r1009, %r652;
	ld.global.u32 	%r653, [%rd8+196];
	xor.b32  	%r1008, %r1008, %r653;
$L__BB0_25:
	and.b32  	%r655, %r582, 1024;
	setp.eq.s32 	%p14, %r655, 0;
	@%p14 bra 	$L__BB0_27;
	ld.global.u32 	%r656, [%rd8+200];
	xor.b32  	%r1012, %r1012, %r656;
	ld.global.u32 	%r657, [%rd8+204];
	xor.b32  	%r1011, %r1011, %r657;
	ld.global.u32 	%r658, [%rd8+208];
	xor.b32  	%r1010, %r1010, %r658;
	ld.global.u32 	%r659, [%rd8+212];
	xor.b32  	%r1009, %r1009, %r659;
	ld.global.u32 	%r660, [%rd8+216];
	xor.b32  	%r1008, %r1008, %r660;
$L__BB0_27:
	and.b32  	%r662, %r582, 2048;
	setp.eq.s32 	%p15, %r662, 0;
	@%p15 bra 	$L__BB0_29;
	ld.global.u32 	%r663, [%rd8+220];
	xor.b32  	%r1012, %r1012, %r663;
	ld.global.u32 	%r664, [%rd8+224];
	xor.b32  	%r1011, %r1011, %r664;
	ld.global.u32 	%r665, [%rd8+228];
	xor.b32  	%r1010, %r1010, %r665;
	ld.global.u32 	%r666, [%rd8+232];
	xor.b32  	%r1009, %r1009, %r666;
	ld.global.u32 	%r667, [%rd8+236];
	xor.b32  	%r1008, %r1008, %r667;
$L__BB0_29:
	and.b32  	%r669, %r582, 4096;
	setp.eq.s32 	%p16, %r669, 0;
	@%p16 bra 	$L__BB0_31;
	ld.global.u32 	%r670, [%rd8+240];
	xor.b32  	%r1012, %r1012, %r670;
	ld.global.u32 	%r671, [%rd8+244];
	xor.b32  	%r1011, %r1011, %r671;
	ld.global.u32 	%r672, [%rd8+248];
	xor.b32  	%r1010, %r1010, %r672;
	ld.global.u32 	%r673, [%rd8+252];
	xor.b32  	%r1009, %r1009, %r673;
	ld.global.u32 	%r674, [%rd8+256];
	xor.b32  	%r1008, %r1008, %r674;
$L__BB0_31:
	and.b32  	%r676, %r582, 8192;
	setp.eq.s32 	%p17, %r676, 0;
	@%p17 bra 	$L__BB0_33;
	ld.global.u32 	%r677, [%rd8+260];
	xor.b32  	%r1012, %r1012, %r677;
	ld.global.u32 	%r678, [%rd8+264];
	xor.b32  	%r1011, %r1011, %r678;
	ld.global.u32 	%r679, [%rd8+268];
	xor.b32  	%r1010, %r1010, %r679;
	ld.global.u32 	%r680, [%rd8+272];
	xor.b32  	%r1009, %r1009, %r680;
	ld.global.u32 	%r681, [%rd8+276];
	xor.b32  	%r1008, %r1008, %r681;
$L__BB0_33:
	and.b32  	%r683, %r582, 16384;
	setp.eq.s32 	%p18, %r683, 0;
	@%p18 bra 	$L__BB0_35;
	ld.global.u32 	%r684, [%rd8+280];
	xor.b32  	%r1012, %r1012, %r684;
	ld.global.u32 	%r685, [%rd8+284];
	xor.b32  	%r1011, %r1011, %r685;
	ld.global.u32 	%r686, [%rd8+288];
	xor.b32  	%r1010, %r1010, %r686;
	ld.global.u32 	%r687, [%rd8+292];
	xor.b32  	%r1009, %r1009, %r687;
	ld.global.u32 	%r688, [%rd8+296];
	xor.b32  	%r1008, %r1008, %r688;
$L__BB0_35:
	and.b32  	%r690, %r582, 32768;
	setp.eq.s32 	%p19, %r690, 0;
	@%p19 bra 	$L__BB0_37;
	ld.global.u32 	%r691, [%rd8+300];
	xor.b32  	%r1012, %r1012, %r691;
	ld.global.u32 	%r692, [%rd8+304];
	xor.b32  	%r1011, %r1011, %r692;
	ld.global.u32 	%r693, [%rd8+308];
	xor.b32  	%r1010, %r1010, %r693;
	ld.global.u32 	%r694, [%rd8+312];
	xor.b32  	%r1009, %r1009, %r694;
	ld.global.u32 	%r695, [%rd8+316];
	xor.b32  	%r1008, %r1008, %r695;
$L__BB0_37:
	add.s32 	%r1007, %r1007, 16;
	setp.ne.s32 	%p20, %r1007, 32;
	@%p20 bra 	$L__BB0_5;
	mad.lo.s32 	%r696, %r1001, -31, %r16;
	add.s32 	%r1001, %r696, 1;
	setp.ne.s32 	%p21, %r1001, 5;
	@%p21 bra 	$L__BB0_4;
	st.local.u32 	[%rd3+4], %r1012;
	st.local.v2.u32 	[%rd3+8], {%r1011, %r1010};
	st.local.v2.u32 	[%rd3+16], {%r1009, %r1008};
	setp.eq.s64 	%p22, %rd6, 1;
	@%p22 bra 	$L__BB0_114;
	mov.b32 	%r1008, 0;
	mov.u32 	%r1101, %r1008;
	mov.u32 	%r1102, %r1008;
	mov.u32 	%r1011, %r1008;
	mov.u32 	%r1012, %r1008;
	mov.u32 	%r1093, %r1008;
$L__BB0_41:
	mul.wide.u32 	%rd35, %r1093, 4;
	add.s64 	%rd36, %rd3, %rd35;
	ld.local.u32 	%r191, [%rd36+4];
	shl.b32 	%r192, %r1093, 5;
	mov.b32 	%r1099, 0;
$L__BB0_42:
	.pragma "nounroll";
	shr.u32 	%r699, %r191, %r1099;
	and.b32  	%r700, %r699, 1;
	setp.eq.b32 	%p23, %r700, 1;
	not.pred 	%p24, %p23;
	add.s32 	%r701, %r192, %r1099;
	mul.lo.s32 	%r702, %r701, 5;
	mul.wide.u32 	%rd37, %r702, 4;
	add.s64 	%rd9, %rd7, %rd37;
	@%p24 bra 	$L__BB0_44;
	ld.global.u32 	%r703, [%rd9];
	xor.b32  	%r1012, %r1012, %r703;
	ld.global.u32 	%r704, [%rd9+4];
	xor.b32  	%r1011, %r1011, %r704;
	ld.global.u32 	%r705, [%rd9+8];
	xor.b32  	%r1102, %r1102, %r705;
	ld.global.u32 	%r706, [%rd9+12];
	xor.b32  	%r1101, %r1101, %r706;
	ld.global.u32 	%r707, [%rd9+16];
	xor.b32  	%r1008, %r1008, %r707;
$L__BB0_44:
	and.b32  	%r709, %r699, 2;
	setp.eq.s32 	%p25, %r709, 0;
	@%p25 bra 	$L__BB0_46;
	ld.global.u32 	%r710, [%rd9+20];
	xor.b32  	%r1012, %r1012, %r710;
	ld.global.u32 	%r711, [%rd9+24];
	xor.b32  	%r1011, %r1011, %r711;
	ld.global.u32 	%r712, [%rd9+28];
	xor.b32  	%r1102, %r1102, %r712;
	ld.global.u32 	%r713, [%rd9+32];
	xor.b32  	%r1101, %r1101, %r713;
	ld.global.u32 	%r714, [%rd9+36];
	xor.b32  	%r1008, %r1008, %r714;
$L__BB0_46:
	and.b32  	%r716, %r699, 4;
	setp.eq.s32 	%p26, %r716, 0;
	@%p26 bra 	$L__BB0_48;
	ld.global.u32 	%r717, [%rd9+40];
	xor.b32  	%r1012, %r1012, %r717;
	ld.global.u32 	%r718, [%rd9+44];
	xor.b32  	%r1011, %r1011, %r718;
	ld.global.u32 	%r719, [%rd9+48];
	xor.b32  	%r1102, %r1102, %r719;
	ld.global.u32 	%r720, [%rd9+52];
	xor.b32  	%r1101, %r1101, %r720;
	ld.global.u32 	%r721, [%rd9+56];
	xor.b32  	%r1008, %r1008, %r721;
$L__BB0_48:
	and.b32  	%r723, %r699, 8;
	setp.eq.s32 	%p27, %r723, 0;
	@%p27 bra 	$L__BB0_50;
	ld.global.u32 	%r724, [%rd9+60];
	xor.b32  	%r1012, %r1012, %r724;
	ld.global.u32 	%r725, [%rd9+64];
	xor.b32  	%r1011, %r1011, %r725;
	ld.global.u32 	%r726, [%rd9+68];
	xor.b32  	%r1102, %r1102, %r726;
	ld.global.u32 	%r727, [%rd9+72];
	xor.b32  	%r1101, %r1101, %r727;
	ld.global.u32 	%r728, [%rd9+76];
	xor.b32  	%r1008, %r1008, %r728;
$L__BB0_50:
	and.b32  	%r730, %r699, 16;
	setp.eq.s32 	%p28, %r730, 0;
	@%p28 bra 	$L__BB0_52;
	ld.global.u32 	%r731, [%rd9+80];
	xor.b32  	%r1012, %r1012, %r731;
	ld.global.u32 	%r732, [%rd9+84];
	xor.b32  	%r1011, %r1011, %r732;
	ld.global.u32 	%r733, [%rd9+88];
	xor.b32  	%r1102, %r1102, %r733;
	ld.global.u32 	%r734, [%rd9+92];
	xor.b32  	%r1101, %r1101, %r734;
	ld.global.u32 	%r735, [%rd9+96];
	xor.b32  	%r1008, %r1008, %r735;
$L__BB0_52:
	and.b32  	%r737, %r699, 32;
	setp.eq.s32 	%p29, %r737, 0;
	@%p29 bra 	$L__BB0_54;
	ld.global.u32 	%r738, [%rd9+100];
	xor.b32  	%r1012, %r1012, %r738;
	ld.global.u32 	%r739, [%rd9+104];
	xor.b32  	%r1011, %r1011, %r739;
	ld.global.u32 	%r740, [%rd9+108];
	xor.b32  	%r1102, %r1102, %r740;
	ld.global.u32 	%r741, [%rd9+112];
	xor.b32  	%r1101, %r1101, %r741;
	ld.global.u32 	%r742, [%rd9+116];
	xor.b32  	%r1008, %r1008, %r742;
$L__BB0_54:
	and.b32  	%r744, %r699, 64;
	setp.eq.s32 	%p30, %r744, 0;
	@%p30 bra 	$L__BB0_56;
	ld.global.u32 	%r745, [%rd9+120];
	xor.b32  	%r1012, %r1012, %r745;
	ld.global.u32 	%r746, [%rd9+124];
	xor.b32  	%r1011, %r1011, %r746;
	ld.global.u32 	%r747, [%rd9+128];
	xor.b32  	%r1102, %r1102, %r747;
	ld.global.u32 	%r748, [%rd9+132];
	xor.b32  	%r1101, %r1101, %r748;
	ld.global.u32 	%r749, [%rd9+136];
	xor.b32  	%r1008, %r1008, %r749;
$L__BB0_56:
	and.b32  	%r751, %r699, 128;
	setp.eq.s32 	%p31, %r751, 0;
	@%p31 bra 	$L__BB0_58;
	ld.global.u32 	%r752, [%rd9+140];
	xor.b32  	%r1012, %r1012, %r752;
	ld.global.u32 	%r753, [%rd9+144];
	xor.b32  	%r1011, %r1011, %r753;
	ld.global.u32 	%r754, [%rd9+148];
	xor.b32  	%r1102, %r1102, %r754;
	ld.global.u32 	%r755, [%rd9+152];
	xor.b32  	%r1101, %r1101, %r755;
	ld.global.u32 	%r756, [%rd9+156];
	xor.b32  	%r1008, %r1008, %r756;
$L__BB0_58:
	and.b32  	%r758, %r699, 256;
	setp.eq.s32 	%p32, %r758, 0;
	@%p32 bra 	$L__BB0_60;
	ld.global.u32 	%r759, [%rd9+160];
	xor.b32  	%r1012, %r1012, %r759;
	ld.global.u32 	%r760, [%rd9+164];
	xor.b32  	%r1011, %r1011, %r760;
	ld.global.u32 	%r761, [%rd9+168];
	xor.b32  	%r1102, %r1102, %r761;
	ld.global.u32 	%r762, [%rd9+172];
	xor.b32  	%r1101, %r1101, %r762;
	ld.global.u32 	%r763, [%rd9+176];
	xor.b32  	%r1008, %r1008, %r763;
$L__BB0_60:
	and.b32  	%r765, %r699, 512;
	setp.eq.s32 	%p33, %r765, 0;
	@%p33 bra 	$L__BB0_62;
	ld.global.u32 	%r766, [%rd9+180];
	xor.b32  	%r1012, %r1012, %r766;
	ld.global.u32 	%r767, [%rd9+184];
	xor.b32  	%r1011, %r1011, %r767;
	ld.global.u32 	%r768, [%rd9+188];
	xor.b32  	%r1102, %r1102, %r768;
	ld.global.u32 	%r769, [%rd9+192];
	xor.b32  	%r1101, %r1101, %r769;
	ld.global.u32 	%r770, [%rd9+196];
	xor.b32  	%r1008, %r1008, %r770;
$L__BB0_62:
	and.b32  	%r772, %r699, 1024;
	setp.eq.s32 	%p34, %r772, 0;
	@%p34 bra 	$L__BB0_64;
	ld.global.u32 	%r773, [%rd9+200];
	xor.b32  	%r1012, %r1012, %r773;
	ld.global.u32 	%r774, [%rd9+204];
	xor.b32  	%r1011, %r1011, %r774;
	ld.global.u32 	%r775, [%rd9+208];
	xor.b32  	%r1102, %r1102, %r775;
	ld.global.u32 	%r776, [%rd9+212];
	xor.b32  	%r1101, %r1101, %r776;
	ld.global.u32 	%r777, [%rd9+216];
	xor.b32  	%r1008, %r1008, %r777;
$L__BB0_64:
	and.b32  	%r779, %r699, 2048;
	setp.eq.s32 	%p35, %r779, 0;
	@%p35 bra 	$L__BB0_66;
	ld.global.u32 	%r780, [%rd9+220];
	xor.b32  	%r1012, %r1012, %r780;
	ld.global.u32 	%r781, [%rd9+224];
	xor.b32  	%r1011, %r1011, %r781;
	ld.global.u32 	%r782, [%rd9+228];
	xor.b32  	%r1102, %r1102, %r782;
	ld.global.u32 	%r783, [%rd9+232];
	xor.b32  	%r1101, %r1101, %r783;
	ld.global.u32 	%r784, [%rd9+236];
	xor.b32  	%r1008, %r1008, %r784;
$L__BB0_66:
	and.b32  	%r786, %r699, 4096;
	setp.eq.s32 	%p36, %r786, 0;
	@%p36 bra 	$L__BB0_68;
	ld.global.u32 	%r787, [%rd9+240];
	xor.b32  	%r1012, %r1012, %r787;
	ld.global.u32 	%r788, [%rd9+244];
	xor.b32  	%r1011, %r1011, %r788;
	ld.global.u32 	%r789, [%rd9+248];
	xor.b32  	%r1102, %r1102, %r789;
	ld.global.u32 	%r790, [%rd9+252];
	xor.b32  	%r1101, %r1101, %r790;
	ld.global.u32 	%r791, [%rd9+256];
	xor.b32  	%r1008, %r1008, %r791;
$L__BB0_68:
	and.b32  	%r793, %r699, 8192;
	setp.eq.s32 	%p37, %r793, 0;
	@%p37 bra 	$L__BB0_70;
	ld.global.u32 	%r794, [%rd9+260];
	xor.b32  	%r1012, %r1012, %r794;
	ld.global.u32 	%r795, [%rd9+264];
	xor.b32  	%r1011, %r1011, %r795;
	ld.global.u32 	%r796, [%rd9+268];
	xor.b32  	%r1102, %r1102, %r796;
	ld.global.u32 	%r797, [%rd9+272];
	xor.b32  	%r1101, %r1101, %r797;
	ld.global.u32 	%r798, [%rd9+276];
	xor.b32  	%r1008, %r1008, %r798;
$L__BB0_70:
	and.b32  	%r800, %r699, 16384;
	setp.eq.s32 	%p38, %r800, 0;
	@%p38 bra 	$L__BB0_72;
	ld.global.u32 	%r801, [%rd9+280];
	xor.b32  	%r1012, %r1012, %r801;
	ld.global.u32 	%r802, [%rd9+284];
	xor.b32  	%r1011, %r1011, %r802;
	ld.global.u32 	%r803, [%rd9+288];
	xor.b32  	%r1102, %r1102, %r803;
	ld.global.u32 	%r804, [%rd9+292];
	xor.b32  	%r1101, %r1101, %r804;
	ld.global.u32 	%r805, [%rd9+296];
	xor.b32  	%r1008, %r1008, %r805;
$L__BB0_72:
	and.b32  	%r807, %r699, 32768;
	setp.eq.s32 	%p39, %r807, 0;
	@%p39 bra 	$L__BB0_74;
	ld.global.u32 	%r808, [%rd9+300];
	xor.b32  	%r1012, %r1012, %r808;
	ld.global.u32 	%r809, [%rd9+304];
	xor.b32  	%r1011, %r1011, %r809;
	ld.global.u32 	%r810, [%rd9+308];
	xor.b32  	%r1102, %r1102, %r810;
	ld.global.u32 	%r811, [%rd9+312];
	xor.b32  	%r1101, %r1101, %r811;
	ld.global.u32 	%r812, [%rd9+316];
	xor.b32  	%r1008, %r1008, %r812;
$L__BB0_74:
	add.s32 	%r1099, %r1099, 16;
	setp.ne.s32 	%p40, %r1099, 32;
	@%p40 bra 	$L__BB0_42;
	mad.lo.s32 	%r813, %r1093, -31, %r192;
	add.s32 	%r1093, %r813, 1;
	setp.ne.s32 	%p41, %r1093, 5;
	@%p41 bra 	$L__BB0_41;
	st.local.u32 	[%rd3+4], %r1012;
	st.local.v2.u32 	[%rd3+8], {%r1011, %r1102};
	st.local.v2.u32 	[%rd3+16], {%r1101, %r1008};
	setp.ne.s64 	%p42, %rd6, 3;
	@%p42 bra 	$L__BB0_114;
	mov.b32 	%r1008, 0;
	mov.u32 	%r1193, %r1008;
	mov.u32 	%r1194, %r1008;
	mov.u32 	%r1011, %r1008;
	mov.u32 	%r1012, %r1008;
	mov.u32 	%r1185, %r1008;
$L__BB0_78:
	mul.wide.u32 	%rd38, %r1185, 4;
	add.s64 	%rd39, %rd3, %rd38;
	ld.local.u32 	%r367, [%rd39+4];
	shl.b32 	%r368, %r1185, 5;
	mov.b32 	%r1191, 0;
$L__BB0_79:
	.pragma "nounroll";
	shr.u32 	%r816, %r367, %r1191;
	and.b32  	%r817, %r816, 1;
	setp.eq.b32 	%p43, %r817, 1;
	not.pred 	%p44, %p43;
	add.s32 	%r818, %r368, %r1191;
	mul.lo.s32 	%r819, %r818, 5;
	mul.wide.u32 	%rd40, %r819, 4;
	add.s64 	%rd10, %rd7, %rd40;
	@%p44 bra 	$L__BB0_81;
	ld.global.u32 	%r820, [%rd10];
	xor.b32  	%r1012, %r1012, %r820;
	ld.global.u32 	%r821, [%rd10+4];
	xor.b32  	%r1011, %r1011, %r821;
	ld.global.u32 	%r822, [%rd10+8];
	xor.b32  	%r1194, %r1194, %r822;
	ld.global.u32 	%r823, [%rd10+12];
	xor.b32  	%r1193, %r1193, %r823;
	ld.global.u32 	%r824, [%rd10+16];
	xor.b32  	%r1008, %r1008, %r824;
$L__BB0_81:
	and.b32  	%r826, %r816, 2;
	setp.eq.s32 	%p45, %r826, 0;
	@%p45 bra 	$L__BB0_83;
	ld.global.u32 	%r827, [%rd10+20];
	xor.b32  	%r1012, %r1012, %r827;
	ld.global.u32 	%r828, [%rd10+24];
	xor.b32  	%r1011, %r1011, %r828;
	ld.global.u32 	%r829, [%rd10+28];
	xor.b32  	%r1194, %r1194, %r829;
	ld.global.u32 	%r830, [%rd10+32];
	xor.b32  	%r1193, %r1193, %r830;
	ld.global.u32 	%r831, [%rd10+36];
	xor.b32  	%r1008, %r1008, %r831;
$L__BB0_83:
	and.b32  	%r833, %r816, 4;
	setp.eq.s32 	%p46, %r833, 0;
	@%p46 bra 	$L__BB0_85;
	ld.global.u32 	%r834, [%rd10+40];
	xor.b32  	%r1012, %r1012, %r834;
	ld.global.u32 	%r835, [%rd10+44];
	xor.b32  	%r1011, %r1011, %r835;
	ld.global.u32 	%r836, [%rd10+48];
	xor.b32  	%r1194, %r1194, %r836;
	ld.global.u32 	%r837, [%rd10+52];
	xor.b32  	%r1193, %r1193, %r837;
	ld.global.u32 	%r838, [%rd10+56];
	xor.b32  	%r1008, %r1008, %r838;
$L__BB0_85:
	and.b32  	%r840, %r816, 8;
	setp.eq.s32 	%p47, %r840, 0;
	@%p47 bra 	$L__BB0_87;
	ld.global.u32 	%r841, [%rd10+60];
	xor.b32  	%r1012, %r1012, %r841;
	ld.global.u32 	%r842, [%rd10+64];
	xor.b32  	%r1011, %r1011, %r842;
	ld.global.u32 	%r843, [%rd10+68];
	xor.b32  	%r1194, %r1194, %r843;
	ld.global.u32 	%r844, [%rd10+72];
	xor.b32  	%r1193, %r1193, %r844;
	ld.global.u32 	%r845, [%rd10+76];
	xor.b32  	%r1008, %r1008, %r845;
$L__BB0_87:
	and.b32  	%r847, %r816, 16;
	setp.eq.s32 	%p48, %r847, 0;
	@%p48 bra 	$L__BB0_89;
	ld.global.u32 	%r848, [%rd10+80];
	xor.b32  	%r1012, %r1012, %r848;
	ld.global.u32 	%r849, [%rd10+84];
	xor.b32  	%r1011, %r1011, %r849;
	ld.global.u32 	%r850, [%rd10+88];
	xor.b32  	%r1194, %r1194, %r850;
	ld.global.u32 	%r851, [%rd10+92];
	xor.b32  	%r1193, %r1193, %r851;
	ld.global.u32 	%r852, [%rd10+96];
	xor.b32  	%r1008, %r1008, %r852;
$L__BB0_89:
	and.b32  	%r854, %r816, 32;
	setp.eq.s32 	%p49, %r854, 0;
	@%p49 bra 	$L__BB0_91;
	ld.global.u32 	%r855, [%rd10+100];
	xor.b32  	%r1012, %r1012, %r855;
	ld.global.u32 	%r856, [%rd10+104];
	xor.b32  	%r1011, %r1011, %r856;
	ld.global.u32 	%r857, [%rd10+108];
	xor.b32  	%r1194, %r1194, %r857;
	ld.global.u32 	%r858, [%rd10+112];
	xor.b32  	%r1193, %r1193, %r858;
	ld.global.u32 	%r859, [%rd10+116];
	xor.b32  	%r1008, %r1008, %r859;
$L__BB0_91:
	and.b32  	%r861, %r816, 64;
	setp.eq.s32 	%p50, %r861, 0;
	@%p50 bra 	$L__BB0_93;
	ld.global.u32 	%r862, [%rd10+120];
	xor.b32  	%r1012, %r1012, %r862;
	ld.global.u32 	%r863, [%rd10+124];
	xor.b32  	%r1011, %r1011, %r863;
	ld.global.u32 	%r864, [%rd10+128];
	xor.b32  	%r1194, %r1194, %r864;
	ld.global.u32 	%r865, [%rd10+132];
	xor.b32  	%r1193, %r1193, %r865;
	ld.global.u32 	%r866, [%rd10+136];
	xor.b32  	%r1008, %r1008, %r866;
$L__BB0_93:
	and.b32  	%r868, %r816, 128;
	setp.eq.s32 	%p51, %r868, 0;
	@%p51 bra 	$L__BB0_95;
	ld.global.u32 	%r869, [%rd10+140];
	xor.b32  	%r1012, %r1012, %r869;
	ld.global.u32 	%r870, [%rd10+144];
	xor.b32  	%r1011, %r1011, %r870;
	ld.global.u32 	%r871, [%rd10+148];
	xor.b32  	%r1194, %r1194, %r871;
	ld.global.u32 	%r872, [%rd10+152];
	xor.b32  	%r1193, %r1193, %r872;
	ld.global.u32 	%r873, [%rd10+156];
	xor.b32  	%r1008, %r1008, %r873;
$L__BB0_95:
	and.b32  	%r875, %r816, 256;
	setp.eq.s32 	%p52, %r875, 0;
	@%p52 bra 	$L__BB0_97;
	ld.global.u32 	%r876, [%rd10+160];
	xor.b32  	%r1012, %r1012, %r876;
	ld.global.u32 	%r877, [%rd10+164];
	xor.b32  	%r1011, %r1011, %r877;
	ld.global.u32 	%r878, [%rd10+168];
	xor.b32  	%r1194, %r1194, %r878;
	ld.global.u32 	%r879, [%rd10+172];
	xor.b32  	%r1193, %r1193, %r879;
	ld.global.u32 	%r880, [%rd10+176];
	xor.b32  	%r1008, %r1008, %r880;
$L__BB0_97:
	and.b32  	%r882, %r816, 512;
	setp.eq.s32 	%p53, %r882, 0;
	@%p53 bra 	$L__BB0_99;
	ld.global.u32 	%r883, [%rd10+180];
	xor.b32  	%r1012, %r1012, %r883;
	ld.global.u32 	%r884, [%rd10+184];
	xor.b32  	%r1011, %r1011, %r884;
	ld.global.u32 	%r885, [%rd10+188];
	xor.b32  	%r1194, %r1194, %r885;
	ld.global.u32 	%r886, [%rd10+192];
	xor.b32  	%r1193, %r1193, %r886;
	ld.global.u32 	%r887, [%rd10+196];
	xor.b32  	%r1008, %r1008, %r887;
$L__BB0_99:
	and.b32  	%r889, %r816, 1024;
	setp.eq.s32 	%p54, %r889, 0;
	@%p54 bra 	$L__BB0_101;
	ld.global.u32 	%r890, [%rd10+200];
	xor.b32  	%r1012, %r1012, %r890;
	ld.global.u32 	%r891, [%rd10+204];
	xor.b32  	%r1011, %r1011, %r891;
	ld.global.u32 	%r892, [%rd10+208];
	xor.b32  	%r1194, %r1194, %r892;
	ld.global.u32 	%r893, [%rd10+212];
	xor.b32  	%r1193, %r1193, %r893;
	ld.global.u32 	%r894, [%rd10+216];
	xor.b32  	%r1008, %r1008, %r894;
$L__BB0_101:
	and.b32  	%r896, %r816, 2048;
	setp.eq.s32 	%p55, %r896, 0;
	@%p55 bra 	$L__BB0_103;
	ld.global.u32 	%r897, [%rd10+220];
	xor.b32  	%r1012, %r1012, %r897;
	ld.global.u32 	%r898, [%rd10+224];
	xor.b32  	%r1011, %r1011, %r898;
	ld.global.u32 	%r899, [%rd10+228];
	xor.b32  	%r1194, %r1194, %r899;
	ld.global.u32 	%r900, [%rd10+232];
	xor.b32  	%r1193, %r1193, %r900;
	ld.global.u32 	%r901, [%rd10+236];
	xor.b32  	%r1008, %r1008, %r901;
$L__BB0_103:
	and.b32  	%r903, %r816, 4096;
	setp.eq.s32 	%p56, %r903, 0;
	@%p56 bra 	$L__BB0_105;
	ld.global.u32 	%r904, [%rd10+240];
	xor.b32  	%r1012, %r1012, %r904;
	ld.global.u32 	%r905, [%rd10+244];
	xor.b32  	%r1011, %r1011, %r905;
	ld.global.u32 	%r906, [%rd10+248];
	xor.b32  	%r1194, %r1194, %r906;
	ld.global.u32 	%r907, [%rd10+252];
	xor.b32  	%r1193, %r1193, %r907;
	ld.global.u32 	%r908, [%rd10+256];
	xor.b32  	%r1008, %r1008, %r908;
$L__BB0_105:
	and.b32  	%r910, %r816, 8192;
	setp.eq.s32 	%p57, %r910, 0;
	@%p57 bra 	$L__BB0_107;
	ld.global.u32 	%r911, [%rd10+260];
	xor.b32  	%r1012, %r1012, %r911;
	ld.global.u32 	%r912, [%rd10+264];
	xor.b32  	%r1011, %r1011, %r912;
	ld.global.u32 	%r913, [%rd10+268];
	xor.b32  	%r1194, %r1194, %r913;
	ld.global.u32 	%r914, [%rd10+272];
	xor.b32  	%r1193, %r1193, %r914;
	ld.global.u32 	%r915, [%rd10+276];
	xor.b32  	%r1008, %r1008, %r915;
$L__BB0_107:
	and.b32  	%r917, %r816, 16384;
	setp.eq.s32 	%p58, %r917, 0;
	@%p58 bra 	$L__BB0_109;
	ld.global.u32 	%r918, [%rd10+280];
	xor.b32  	%r1012, %r1012, %r918;
	ld.global.u32 	%r919, [%rd10+284];
	xor.b32  	%r1011, %r1011, %r919;
	ld.global.u32 	%r920, [%rd10+288];
	xor.b32  	%r1194, %r1194, %r920;
	ld.global.u32 	%r921, [%rd10+292];
	xor.b32  	%r1193, %r1193, %r921;
	ld.global.u32 	%r922, [%rd10+296];
	xor.b32  	%r1008, %r1008, %r922;
$L__BB0_109:
	and.b32  	%r924, %r816, 32768;
	setp.eq.s32 	%p59, %r924, 0;
	@%p59 bra 	$L__BB0_111;
	ld.global.u32 	%r925, [%rd10+300];
	xor.b32  	%r1012, %r1012, %r925;
	ld.global.u32 	%r926, [%rd10+304];
	xor.b32  	%r1011, %r1011, %r926;
	ld.global.u32 	%r927, [%rd10+308];
	xor.b32  	%r1194, %r1194, %r927;
	ld.global.u32 	%r928, [%rd10+312];
	xor.b32  	%r1193, %r1193, %r928;
	ld.global.u32 	%r929, [%rd10+316];
	xor.b32  	%r1008, %r1008, %r929;
$L__BB0_111:
	add.s32 	%r1191, %r1191, 16;
	setp.ne.s32 	%p60, %r1191, 32;
	@%p60 bra 	$L__BB0_79;
	mad.lo.s32 	%r930, %r1185, -31, %r368;
	add.s32 	%r1185, %r930, 1;
	setp.ne.s32 	%p61, %r1185, 5;
	@%p61 bra 	$L__BB0_78;
	st.local.u32 	[%rd3+4], %r1012;
	st.local.v2.u32 	[%rd3+8], {%r1011, %r1194};
	st.local.v2.u32 	[%rd3+16], {%r1193, %r1008};
$L__BB0_114:
	shr.u64 	%rd60, %rd5, 2;
	add.s32 	%r995, %r995, 1;
	setp.gt.u64 	%p62, %rd5, 3;
	@%p62 bra 	$L__BB0_2;
$L__BB0_115:
	shr.u32 	%r931, %r1012, 2;
	xor.b32  	%r932, %r931, %r1012;
	shl.b32 	%r933, %r1008, 4;
	shl.b32 	%r934, %r932, 1;
	xor.b32  	%r935, %r934, %r933;
	xor.b32  	%r936, %r935, %r932;
	xor.b32  	%r937, %r936, %r1008;
	add.s32 	%r938, %r1, %r937;
	add.s32 	%r939, %r938, -637770787;
	cvt.rn.f32.u32 	%f12, %r939;
	fma.rn.f32 	%f1, %f12, 0f2F800000, 0f2F000000;
	shr.u32 	%r940, %r1011, 2;
	xor.b32  	%r941, %r940, %r1011;
	shl.b32 	%r942, %r937, 4;
	shl.b32 	%r943, %r941, 1;
	xor.b32  	%r944, %r943, %r942;
	xor.b32  	%r945, %r944, %r941;
	xor.b32  	%r946, %r945, %r937;
	add.s32 	%r947, %r1, %r946;
	add.s32 	%r948, %r947, -637408350;
	cvt.rn.f32.u32 	%f13, %r948;
	fma.rn.f32 	%f14, %f13, 0f2F800000, 0f2F000000;
	add.f32 	%f15, %f14, %f14;
	cvt.f64.f32 	%fd1, %f15;
	mul.f64 	%fd2, %fd1, 0d400921FB54442D18;
	cvt.rn.f32.f64 	%f2, %fd2;
	mul.f32 	%f16, %f2, 0f3F22F983;
	cvt.rni.s32.f32 	%r1285, %f16;
	cvt.rn.f32.s32 	%f17, %r1285;
	fma.rn.f32 	%f18, %f17, 0fBFC90FDA, %f2;
	fma.rn.f32 	%f19, %f17, 0fB3A22168, %f18;
	fma.rn.f32 	%f56, %f17, 0fA7C234C5, %f19;
	abs.f32 	%f4, %f2;
	setp.ltu.f32 	%p63, %f4, 0f47CE4780;
	mov.u32 	%r1281, %r1285;
	mov.f32 	%f55, %f56;
	@%p63 bra 	$L__BB0_123;
	setp.neu.f32 	%p64, %f4, 0f7F800000;
	@%p64 bra 	$L__BB0_118;
	mov.f32 	%f22, 0f00000000;
	mul.rn.f32 	%f55, %f2, %f22;
	mov.b32 	%r1281, 0;
	bra.uni 	$L__BB0_123;
$L__BB0_118:
	mov.b32 	%r545, %f2;
	shl.b32 	%r950, %r545, 8;
	or.b32  	%r546, %r950, -2147483648;
	mov.b64 	%rd63, 0;
	mov.b32 	%r1278, 0;
	mov.u64 	%rd61, __cudart_i2opi_f;
	mov.u64 	%rd62, %rd2;
$L__BB0_119:
	.pragma "nounroll";
	ld.global.nc.u32 	%r951, [%rd61];
	mad.wide.u32 	%rd43, %r951, %r546, %rd63;
	shr.u64 	%rd63, %rd43, 32;
	st.local.u32 	[%rd62], %rd43;
	add.s32 	%r1278, %r1278, 1;
	add.s64 	%rd62, %rd62, 4;
	add.s64 	%rd61, %rd61, 4;
	setp.ne.s32 	%p65, %r1278, 6;
	@%p65 bra 	$L__BB0_119;
	shr.u32 	%r952, %r545, 23;
	st.local.u32 	[%rd2+24], %rd63;
	and.b32  	%r549, %r952, 31;
	and.b32  	%r953, %r952, 224;
	add.s32 	%r954, %r953, -128;
	shr.u32 	%r955, %r954, 5;
	mul.wide.u32 	%rd44, %r955, 4;
	sub.s64 	%rd18, %rd2, %rd44;
	ld.local.u32 	%r1279, [%rd18+24];
	ld.local.u32 	%r1280, [%rd18+20];
	setp.eq.s32 	%p66, %r549, 0;
	@%p66 bra 	$L__BB0_122;
	shf.l.wrap.b32 	%r1279, %r1280, %r1279, %r549;
	ld.local.u32 	%r956, [%rd18+16];
	shf.l.wrap.b32 	%r1280, %r956, %r1280, %r549;
$L__BB0_122:
	shr.u32 	%r957, %r1279, 30;
	shf.l.wrap.b32 	%r958, %r1280, %r1279, 2;
	shl.b32 	%r959, %r1280, 2;
	shr.u32 	%r960, %r958, 31;
	add.s32 	%r961, %r960, %r957;
	neg.s32 	%r962, %r961;
	setp.lt.s32 	%p67, %r545, 0;
	selp.b32 	%r1281, %r962, %r961, %p67;
	xor.b32  	%r963, %r958, %r545;
	shr.s32 	%r964, %r958, 31;
	xor.b32  	%r965, %r964, %r958;
	xor.b32  	%r966, %r964, %r959;
	cvt.u64.u32 	%rd45, %r965;
	shl.b64 	%rd46, %rd45, 32;
	cvt.u64.u32 	%rd47, %r966;
	or.b64  	%rd48, %rd46, %rd47;
	cvt.rn.f64.s64 	%fd3, %rd48;
	mul.f64 	%fd4, %fd3, 0d3BF921FB54442D19;
	cvt.rn.f32.f64 	%f20, %fd4;
	neg.f32 	%f21, %f20;
	setp.lt.s32 	%p68, %r963, 0;
	selp.f32 	%f55, %f21, %f20, %p68;
$L__BB0_123:
	setp.ltu.f32 	%p69, %f4, 0f47CE4780;
	add.s32 	%r968, %r1281, 1;
	mul.rn.f32 	%f23, %f55, %f55;
	and.b32  	%r969, %r1281, 1;
	setp.eq.b32 	%p70, %r969, 1;
	selp.f32 	%f24, %f55, 0f3F800000, %p70;
	fma.rn.f32 	%f25, %f23, %f24, 0f00000000;
	fma.rn.f32 	%f26, %f23, 0f37CBAC00, 0fBAB607ED;
	selp.f32 	%f27, 0fB94D4153, %f26, %p70;
	selp.f32 	%f28, 0f3C0885E4, 0f3D2AAABB, %p70;
	fma.rn.f32 	%f29, %f27, %f23, %f28;
	selp.f32 	%f30, 0fBE2AAAA8, 0fBEFFFFFF, %p70;
	fma.rn.f32 	%f31, %f29, %f23, %f30;
	fma.rn.f32 	%f32, %f31, %f25, %f24;
	and.b32  	%r970, %r968, 2;
	setp.eq.s32 	%p71, %r970, 0;
	mov.f32 	%f33, 0f00000000;
	sub.f32 	%f34, %f33, %f32;
	selp.f32 	%f8, %f32, %f34, %p71;
	@%p69 bra 	$L__BB0_131;
	setp.neu.f32 	%p72, %f4, 0f7F800000;
	@%p72 bra 	$L__BB0_126;
	mov.f32 	%f37, 0f00000000;
	mul.rn.f32 	%f56, %f2, %f37;
	mov.b32 	%r1285, 0;
	bra.uni 	$L__BB0_131;
$L__BB0_126:
	mov.b32 	%r558, %f2;
	shl.b32 	%r972, %r558, 8;
	or.b32  	%r559, %r972, -2147483648;
	mov.b64 	%rd66, 0;
	mov.b32 	%r1282, 0;
	mov.u64 	%rd64, __cudart_i2opi_f;
	mov.u64 	%rd65, %rd1;
$L__BB0_127:
	.pragma "nounroll";
	ld.global.nc.u32 	%r973, [%rd64];
	mad.wide.u32 	%rd51, %r973, %r559, %rd66;
	shr.u64 	%rd66, %rd51, 32;
	st.local.u32 	[%rd65], %rd51;
	add.s32 	%r1282, %r1282, 1;
	add.s64 	%rd65, %rd65, 4;
	add.s64 	%rd64, %rd64, 4;
	setp.ne.s32 	%p73, %r1282, 6;
	@%p73 bra 	$L__BB0_127;
	shr.u32 	%r974, %r558, 23;
	st.local.u32 	[%rd1+24], %rd66;
	and.b32  	%r562, %r974, 31;
	and.b32  	%r975, %r974, 224;
	add.s32 	%r976, %r975, -128;
	shr.u32 	%r977, %r976, 5;
	mul.wide.u32 	%rd52, %r977, 4;
	sub.s64 	%rd25, %rd1, %rd52;
	ld.local.u32 	%r1283, [%rd25+24];
	ld.local.u32 	%r1284, [%rd25+20];
	setp.eq.s32 	%p74, %r562, 0;
	@%p74 bra 	$L__BB0_130;
	shf.l.wrap.b32 	%r1283, %r1284, %r1283, %r562;
	ld.local.u32 	%r978, [%rd25+16];
	shf.l.wrap.b32 	%r1284, %r978, %r1284, %r562;
$L__BB0_130:
	shr.u32 	%r979, %r1283, 30;
	shf.l.wrap.b32 	%r980, %r1284, %r1283, 2;
	shl.b32 	%r981, %r1284, 2;
	shr.u32 	%r982, %r980, 31;
	add.s32 	%r983, %r982, %r979;
	neg.s32 	%r984, %r983;
	setp.lt.s32 	%p75, %r558, 0;
	selp.b32 	%r1285, %r984, %r983, %p75;
	xor.b32  	%r985, %r980, %r558;
	shr.s32 	%r986, %r980, 31;
	xor.b32  	%r987, %r986, %r980;
	xor.b32  	%r988, %r986, %r981;
	cvt.u64.u32 	%rd53, %r987;
	shl.b64 	%rd54, %rd53, 32;
	cvt.u64.u32 	%rd55, %r988;
	or.b64  	%rd56, %rd54, %rd55;
	cvt.rn.f64.s64 	%fd5, %rd56;
	mul.f64 	%fd6, %fd5, 0d3BF921FB54442D19;
	cvt.rn.f32.f64 	%f35, %fd6;
	neg.f32 	%f36, %f35;
	setp.lt.s32 	%p76, %r985, 0;
	selp.f32 	%f56, %f36, %f35, %p76;
$L__BB0_131:
	sqrt.rn.f32 	%f38, %f1;
	cvta.to.global.u64 	%rd57, %rd26;
	mul.rn.f32 	%f39, %f56, %f56;
	and.b32  	%r990, %r1285, 1;
	setp.eq.b32 	%p77, %r990, 1;
	selp.f32 	%f40, 0f3F800000, %f56, %p77;
	fma.rn.f32 	%f41, %f39, %f40, 0f00000000;
	fma.rn.f32 	%f42, %f39, 0f37CBAC00, 0fBAB607ED;
	selp.f32 	%f43, %f42, 0fB94D4153, %p77;
	selp.f32 	%f44, 0f3D2AAABB, 0f3C0885E4, %p77;
	fma.rn.f32 	%f45, %f43, %f39, %f44;
	selp.f32 	%f46, 0fBEFFFFFF, 0fBE2AAAA8, %p77;
	fma.rn.f32 	%f47, %f45, %f39, %f46;
	fma.rn.f32 	%f48, %f47, %f41, %f40;
	and.b32  	%r991, %r1285, 2;
	setp.eq.s32 	%p78, %r991, 0;
	mov.f32 	%f49, 0f00000000;
	sub.f32 	%f50, %f49, %f48;
	selp.f32 	%f51, %f48, %f50, %p78;
	mul.f32 	%f52, %f38, %f51;
	shl.b64 	%rd58, %rd4, 4;
	add.s64 	%rd59, %rd57, %rd58;
	mul.f32 	%f53, %f38, %f8;
	mov.f32 	%f54, 0f3F800000;
	st.global.v4.f32 	[%rd59], {%f53, %f52, %f49, %f54};
	ret;

}


// ===== COMPILED SASS (sm_100) =====

	.target	sm_100

	.elftype	@"ET_EXEC"


//--------------------- .note.nv.tkinfo           --------------------------
	.section	.note.nv.tkinfo,"",@"SHT_NOTE"
	.sectionflags	@"SHF_NOTE_NV_TKINFO"
	.tkinfo
        /*0018*/ 	.word	0x00000002
        /*0030*/ 	.string	""
        /*0030*/ 	.string	"ptxas"
        /*0030*/ 	.string	"Cuda compilation tools, release 13.0, V13.0.88"
        /*0030*/ 	.string	"Build cuda_13.0.r13.0/compiler.36424714_0"
        /*0030*/ 	.string	"-arch sm_100 -m 64 "



//--------------------- .note.nv.cuinfo           --------------------------
	.section	.note.nv.cuinfo,"",@"SHT_NOTE"
	.sectionflags	@"SHF_NOTE_NV_CUINFO"
        /*0018*/ 	.short	0x0002
        /*001a*/ 	.short	0x0064
        /*001c*/ 	.short	0x0082
	.zero		2


//--------------------- .nv.info                  --------------------------
	.section	.nv.info,"",@"SHT_CUDA_INFO"
	.align	4


	//----- nvinfo : EIATTR_REGCOUNT
	.align		4
        /*0000*/ 	.byte	0x04, 0x2f
        /*0002*/ 	.short	(.L_11 - .L_10)
	.align		4
.L_10:
        /*0004*/ 	.word	index@(_Z6kernelP6float4j)
        /*0008*/ 	.word	0x0000001f


	//----- nvinfo : EIATTR_FRAME_SIZE
	.align		4
.L_11:
        /*000c*/ 	.byte	0x04, 0x11
        /*000e*/ 	.short	(.L_13 - .L_12)
	.align		4
.L_12:
        /*0010*/ 	.word	index@($__internal_0_$__cuda_sm20_sqrt_rn_f32_slowpath)
        /*0014*/ 	.word	0x00000050


	//----- nvinfo : EIATTR_FRAME_SIZE
	.align		4
.L_13:
        /*0018*/ 	.byte	0x04, 0x11
        /*001a*/ 	.short	(.L_15 - .L_14)
	.align		4
.L_14:
        /*001c*/ 	.word	index@(_Z6kernelP6float4j)
        /*0020*/ 	.word	0x00000050


	//----- nvinfo : EIATTR_MIN_STACK_SIZE
	.align		4
.L_15:
        /*0024*/ 	.byte	0x04, 0x12
        /*0026*/ 	.short	(.L_17 - .L_16)
	.align		4
.L_16:
        /*0028*/ 	.word	index@(_Z6kernelP6float4j)
        /*002c*/ 	.word	0x00000050
.L_17:


//--------------------- .nv.compat                --------------------------
	.section	.nv.compat,"",@"SHT_CUDA_COMPAT_INFO"
	.align	4
        /*0000*/ 	.byte	0x02, 0x09, 0x00, 0x00, 0x02, 0x02, 0x01, 0x00, 0x02, 0x05, 0x05, 0x00, 0x03, 0x07, 0x01, 0x01
        /*0010*/ 	.byte	0x02, 0x03, 0x00, 0x00, 0x02, 0x06, 0x01, 0x00, 0x04, 0x0b, 0x08, 0x00, 0x01, 0x00, 0x00, 0x00
        /*0020*/ 	.byte	0x00, 0x00, 0x00, 0x00


//--------------------- .nv.info._Z6kernelP6float4j --------------------------
	.section	.nv.info._Z6kernelP6float4j,"",@"SHT_CUDA_INFO"
	.sectionflags	@""
	.align	4


	//----- nvinfo : EIATTR_CUDA_API_VERSION
	.align		4
        /*0000*/ 	.byte	0x04, 0x37
        /*0002*/ 	.short	(.L_19 - .L_18)
.L_18:
        /*0004*/ 	.word	0x00000082


	//----- nvinfo : EIATTR_KPARAM_INFO
	.align		4
.L_19:
        /*0008*/ 	.byte	0x04, 0x17
        /*000a*/ 	.short	(.L_21 - .L_20)
.L_20:
        /*000c*/ 	.word	0x00000000
        /*0010*/ 	.short	0x0001
        /*0012*/ 	.short	0x0008
        /*0014*/ 	.byte	0x00, 0xf0, 0x11, 0x00


	//----- nvinfo : EIATTR_KPARAM_INFO
	.align		4
.L_21:
        /*0018*/ 	.byte	0x04, 0x17
        /*001a*/ 	.short	(.L_23 - .L_22)
.L_22:
        /*001c*/ 	.word	0x00000000
        /*0020*/ 	.short	0x0000
        /*0022*/ 	.short	0x0000
        /*0024*/ 	.byte	0x00, 0xf5, 0x21, 0x00


	//----- nvinfo : EIATTR_SPARSE_MMA_MASK
	.align		4
.L_23:
        /*0028*/ 	.byte	0x03, 0x50
        /*002a*/ 	.short	0x0000


	//----- nvinfo : EIATTR_MAXREG_COUNT
	.align		4
        /*002c*/ 	.byte	0x03, 0x1b
        /*002e*/ 	.short	0x00ff


	//----- nvinfo : EIATTR_MERCURY_ISA_VERSION
	.align		4
        /*0030*/ 	.byte	0x03, 0x5f
        /*0032*/ 	.short	0x0101


	//----- nvinfo : EIATTR_VRC_CTA_INIT_COUNT
	.align		4
        /*0034*/ 	.byte	0x02, 0x4a
	.zero		1
	.zero		1


	//----- nvinfo : EIATTR_EXIT_INSTR_OFFSETS
	.align		4
        /*0038*/ 	.byte	0x04, 0x1c
        /*003a*/ 	.short	(.L_25 - .L_24)


	//   ....[0]....
.L_24:
        /*003c*/ 	.word	0x00003390


	//----- nvinfo : EIATTR_CRS_STACK_SIZE
	.align		4
.L_25:
        /*0040*/ 	.byte	0x04, 0x1e
        /*0042*/ 	.short	(.L_27 - .L_26)
.L_26:
        /*0044*/ 	.word	0x00000000


	//----- nvinfo : EIATTR_CBANK_PARAM_SIZE
	.align		4
.L_27:
        /*0048*/ 	.byte	0x03, 0x19
        /*004a*/ 	.short	0x000c


	//----- nvinfo : EIATTR_PARAM_CBANK
	.align		4
        /*004c*/ 	.byte	0x04, 0x0a
        /*004e*/ 	.short	(.L_29 - .L_28)
	.align		4
.L_28:
        /*0050*/ 	.word	index@(.nv.constant0._Z6kernelP6float4j)
        /*0054*/ 	.short	0x0380
        /*0056*/ 	.short	0x000c


	//----- nvinfo : EIATTR_SW_WAR
	.align		4
.L_29:
        /*0058*/ 	.byte	0x04, 0x36
        /*005a*/ 	.short	(.L_31 - .L_30)
.L_30:
        /*005c*/ 	.word	0x00000008
.L_31:


//--------------------- .nv.callgraph             --------------------------
	.section	.nv.callgraph,"",@"SHT_CUDA_CALLGRAPH"
	.align	4
	.sectionentsize	8
	.align		4
        /*0000*/ 	.word	0x00000000
	.align		4
        /*0004*/ 	.word	0xffffffff
	.align		4
        /*0008*/ 	.word	0x00000000
	.align		4
        /*000c*/ 	.word	0xfffffffe
	.align		4
        /*0010*/ 	.word	0x00000000
	.align		4
        /*0014*/ 	.word	0xfffffffd
	.align		4
        /*0018*/ 	.word	0x00000000
	.align		4
        /*001c*/ 	.word	0xfffffffc


//--------------------- .nv.constant4             --------------------------
	.section	.nv.constant4,"a",@progbits
	.align	8
	.align		8
.nv.constant4:
        /*0000*/ 	.dword	precalc_xorwow_matrix
	.align		8
        /*0008*/ 	.dword	precalc_xorwow_offset_matrix
	.align		8
        /*0010*/ 	.dword	mrg32k3aM1
	.align		8
        /*0018*/ 	.dword	mrg32k3aM2
	.align		8
        /*0020*/ 	.dword	mrg32k3aM1SubSeq
	.align		8
        /*0028*/ 	.dword	mrg32k3aM2SubSeq
	.align		8
        /*0030*/ 	.dword	mrg32k3aM1Seq
	.align		8
        /*0038*/ 	.dword	mrg32k3aM2Seq
	.align		8
        /*0040*/ 	.dword	__cudart_i2opi_f


//--------------------- .nv.constant3             --------------------------
	.section	.nv.constant3,"a",@progbits
	.align	8
.nv.constant3:
	.type		__cr_lgamma_table,@object
	.size		__cr_lgamma_table,(.L_8 - __cr_lgamma_table)
__cr_lgamma_table:
        /*0000*/ 	.byte	0x00, 0x00, 0x00, 0x00, 0x00, 0x00, 0x00, 0x00, 0x00, 0x00, 0x00, 0x00, 0x00, 0x00, 0x00, 0x00
        /*0010*/ 	.byte	0xef, 0x39, 0xfa, 0xfe, 0x42, 0x2e, 0xe6, 0x3f, 0x02, 0x20, 0x2a, 0xfa, 0x0b, 0xab, 0xfc, 0x3f
        /*0020*/ 	.byte	0xf9, 0x2c, 0x92, 0x7c, 0xa7, 0x6c, 0x09, 0x40, 0xc9, 0x79, 0x44, 0x3c, 0x64, 0x26, 0x13, 0x40
        /*0030*/ 	.byte	0xca, 0x01, 0xcf, 0x3a, 0x27, 0x51, 0x1a, 0x40, 0x30, 0xcc, 0x2d, 0xf3, 0xe1, 0x0c, 0x21, 0x40
        /*0040*/ 	.byte	0x0d, 0xb7, 0xfc, 0x82, 0x8e, 0x35, 0x25, 0x40
.L_8:


//--------------------- .text._Z6kernelP6float4j  --------------------------
	.section	.text._Z6kernelP6float4j,"ax",@progbits
	.align	128
        .global         _Z6kernelP6float4j
        .type           _Z6kernelP6float4j,@function
        .size           _Z6kernelP6float4j,(.L_x_22 - _Z6kernelP6float4j)
        .other          _Z6kernelP6float4j,@"STO_CUDA_ENTRY STV_DEFAULT"
_Z6kernelP6float4j:
.text._Z6kernelP6float4j:
[----:B------:R-:W0:Y:S01]  /*0000*/  LDC R1, c[0x0][0x37c] ;  /* 0x0000df00ff017b82 */ /* 0x000e220000000800 */
[----:B------:R-:W1:Y:S01]  /*0010*/  S2R R0, SR_CTAID.X ;  /* 0x0000000000007919 */ /* 0x000e620000002500 */
[----:B------:R-:W2:Y:S01]  /*0020*/  LDCU UR4, c[0x0][0x360] ;  /* 0x00006c00ff0477ac */ /* 0x000ea20008000800 */
[----:B0-----:R-:W-:Y:S01]  /*0030*/  VIADD R1, R1, 0xffffffb0 ;  /* 0xffffffb001017836 */ /* 0x001fe20000000000 */
[----:B------:R-:W-:Y:S01]  /*0040*/  BSSY.RECONVERGENT B0, `(.L_x_0) ;  /* 0x0000264000007945 */ /* 0x000fe20003800200 */
[----:B------:R-:W2:Y:S01]  /*0050*/  S2R R9, SR_TID.X ;  /* 0x0000000000097919 */ /* 0x000ea20000002100 */
[----:B------:R-:W-:Y:S01]  /*0060*/  IMAD.MOV.U32 R7, RZ, RZ, -0x75bd8fc ;  /* 0xf8a42704ff077424 */ /* 0x000fe200078e00ff */
[----:B------:R-:W0:Y:S01]  /*0070*/  LDCU.64 UR6, c[0x0][0x358] ;  /* 0x00006b00ff0677ac */ /* 0x000e220008000a00 */
[----:B------:R-:W-:Y:S01]  /*0080*/  IMAD.MOV.U32 R4, RZ, RZ, -0x23270784 ;  /* 0xdcd8f87cff047424 */ /* 0x000fe200078e00ff */
[C---:B-1----:R-:W-:Y:S01]  /*0090*/  LOP3.LUT R10, R0.reuse, 0xaad26b49, RZ, 0x3c, !PT ;  /* 0xaad26b49000a7812 */ /* 0x042fe200078e3cff */
[----:B--2---:R-:W-:-:S04]  /*00a0*/  IMAD R0, R0, UR4, R9 ;  /* 0x0000000400007c24 */ /* 0x004fc8000f8e0209 */
[----:B------:R-:W-:Y:S01]  /*00b0*/  IMAD R10, R10, 0x4182bed5, RZ ;  /* 0x4182bed50a0a7824 */ /* 0x000fe200078e02ff */
[----:B------:R-:W-:-:S03]  /*00c0*/  ISETP.NE.AND P0, PT, R0, RZ, PT ;  /* 0x000000ff0000720c */ /* 0x000fc60003f05270 */
[C---:B------:R-:W-:Y:S01]  /*00d0*/  VIADD R5, R10.reuse, 0x583f19 ;  /* 0x00583f190a057836 */ /* 0x040fe20000000000 */
[C---:B------:R-:W-:Y:S01]  /*00e0*/  LOP3.LUT R6, R10.reuse, 0x159a55e5, RZ, 0x3c, !PT ;  /* 0x159a55e50a067812 */ /* 0x040fe200078e3cff */
[C---:B------:R-:W-:Y:S02]  /*00f0*/  VIADD R2, R10.reuse, 0xd9f6dc18 ;  /* 0xd9f6dc180a027836 */ /* 0x040fe40000000000 */
[----:B------:R-:W-:Y:S01]  /*0100*/  VIADD R3, R10, 0x75bcd15 ;  /* 0x075bcd150a037836 */ /* 0x000fe20000000000 */
[----:B------:R1:W-:Y:S04]  /*0110*/  STL.64 [R1+0x30], R4 ;  /* 0x0000300401007387 */ /* 0x0003e80000100a00 */
[----:B------:R1:W-:Y:S04]  /*0120*/  STL.64 [R1+0x20], R2 ;  /* 0x0000200201007387 */ /* 0x0003e80000100a00 */
[----:B------:R1:W-:Y:S01]  /*0130*/  STL.64 [R1+0x28], R6 ;  /* 0x0000280601007387 */ /* 0x0003e20000100a00 */
[----:B0-----:R-:W-:Y:S05]  /*0140*/  @!P0 BRA `(.L_x_1) ;  /* 0x00000024004c8947 */ /* 0x001fea0003800000 */
[----:B------:R-:W-:Y:S02]  /*0150*/  VIADD R14, R1, 0x20 ;  /* 0x00000020010e7836 */ /* 0x000fe40000000000 */
[----:B------:R-:W-:Y:S02]  /*0160*/  IMAD.MOV.U32 R13, RZ, RZ, RZ ;  /* 0x000000ffff0d7224 */ /* 0x000fe400078e00ff */
[----:B------:R-:W-:Y:S02]  /*0170*/  IMAD.MOV.U32 R12, RZ, RZ, R0 ;  /* 0x000000ffff0c7224 */ /* 0x000fe400078e0000 */
[----:B------:R-:W-:-:S07]  /*0180*/  IMAD.MOV.U32 R11, RZ, RZ, RZ ;  /* 0x000000ffff0b7224 */ /* 0x000fce00078e00ff */
.L_x_10:
[----:B-1----:R-:W-:Y:S01]  /*0190*/  LOP3.LUT R2, R12, 0x3, RZ, 0xc0, !PT ;  /* 0x000000030c027812 */ /* 0x002fe200078ec0ff */
[----:B------:R-:W-:Y:S03]  /*01a0*/  BSSY.RECONVERGENT B1, `(.L_x_2) ;  /* 0x0000247000017945 */ /* 0x000fe60003800200 */
[----:B------:R-:W-:-:S04]  /*01b0*/  ISETP.NE.U32.AND P0, PT, R2, RZ, PT ;  /* 0x000000ff0200720c */ /* 0x000fc80003f05070 */
[----:B------:R-:W-:-:S13]  /*01c0*/  ISETP.NE.AND.EX P0, PT, RZ, RZ, PT, P0 ;  /* 0x000000ffff00720c */ /* 0x000fda0003f05300 */
[----:B0-----:R-:W-:Y:S05]  /*01d0*/  @!P0 BRA `(.L_x_3) ;  /* 0x00000024000c8947 */ /* 0x001fea0003800000 */
[----:B------:R-:W0:Y:S01]  /*01e0*/  LDC.64 R8, c[0x4][RZ] ;  /* 0x01000000ff087b82 */ /* 0x000e220000000a00 */
[----:B------:R-:W-:Y:S01]  /*01f0*/  IMAD.MOV.U32 R15, RZ, RZ, RZ ;  /* 0x000000ffff0f7224 */ /* 0x000fe200078e00ff */
[----:B------:R-:W-:Y:S02]  /*0200*/  CS2R R4, SRZ ;  /* 0x0000000000047805 */ /* 0x000fe4000001ff00 */
[----:B------:R-:W-:Y:S01]  /*0210*/  CS2R R6, SRZ ;  /* 0x0000000000067805 */ /* 0x000fe2000001ff00 */
[----:B------:R-:W-:Y:S02]  /*0220*/  IMAD.MOV.U32 R3, RZ, RZ, RZ ;  /* 0x000000ffff037224 */ /* 0x000fe400078e00ff */
[----:B0-----:R-:W-:-:S07]  /*0230*/  IMAD.WIDE.U32 R8, R13, 0xc80, R8 ;  /* 0x00000c800d087825 */ /* 0x001fce00078e0008 */
.L_x_5:
[----:B------:R-:W-:-:S06]  /*0240*/  IMAD R2, R15, 0x4, R14 ;  /* 0x000000040f027824 */ /* 0x000fcc00078e020e */
[----:B------:R-:W5:Y:S01]  /*0250*/  LDL R2, [R2+0x4] ;  /* 0x0000040002027983 */ /* 0x000f620000100800 */
[----:B------:R-:W-:-:S05]  /*0260*/  UMOV UR4, URZ ;  /* 0x000000ff00047c82 */ /* 0x000fca0008000000 */
.L_x_4:
[----:B-----5:R-:W-:Y:S01]  /*0270*/  SHF.R.U32.HI R22, RZ, UR4, R2 ;  /* 0x00000004ff167c19 */ /* 0x020fe20008011602 */
[----:B------:R-:W-:-:S03]  /*0280*/  IMAD.SHL.U32 R16, R15, 0x20, RZ ;  /* 0x000000200f107824 */ /* 0x000fc600078e00ff */
[----:B------:R-:W-:Y:S01]  /*0290*/  LOP3.LUT R17, R22, 0x1, RZ, 0xc0, !PT ;  /* 0x0000000116117812 */ /* 0x000fe200078ec0ff */
[----:B------:R-:W-:-:S03]  /*02a0*/  VIADD R16, R16, UR4 ;  /* 0x0000000410107c36 */ /* 0x000fc60008000000 */
[----:B------:R-:W-:Y:S01]  /*02b0*/  ISETP.NE.U32.AND P0, PT, R17, 0x1, PT ;  /* 0x000000011100780c */ /* 0x000fe20003f05070 */
[----:B------:R-:W-:-:S03]  /*02c0*/  IMAD R17, R16, 0x5, RZ ;  /* 0x0000000510117824 */ /* 0x000fc600078e02ff */
[----:B------:R-:W-:Y:S01]  /*02d0*/  R2P PR, R22, 0x7e ;  /* 0x0000007e16007804 */ /* 0x000fe20000000000 */
[----:B------:R-:W-:-:S08]  /*02e0*/  IMAD.WIDE.U32 R16, R17, 0x4, R8 ;  /* 0x0000000411107825 */ /* 0x000fd000078e0008 */
[----:B------:R-:W2:Y:S04]  /*02f0*/  @!P0 LDG.E R20, desc[UR6][R16.64+0x10] ;  /* 0x0000100610148981 */ /* 0x000ea8000c1e1900 */
[----:B------:R-:W3:Y:S04]  /*0300*/  @P1 LDG.E R24, desc[UR6][R16.64+0x24] ;  /* 0x0000240610181981 */ /* 0x000ee8000c1e1900 */
[----:B------:R-:W4:Y:S04]  /*0310*/  @P2 LDG.E R26, desc[UR6][R16.64+0x38] ;  /* 0x00003806101a2981 */ /* 0x000f28000c1e1900 */
[----:B------:R-:W4:Y:S04]  /*0320*/  @P3 LDG.E R28, desc[UR6][R16.64+0x4c] ;  /* 0x00004c06101c3981 */ /* 0x000f28000c1e1900 */
[----:B------:R-:W4:Y:S04]  /*0330*/  @P4 LDG.E R21, desc[UR6][R16.64+0x60] ;  /* 0x0000600610154981 */ /* 0x000f28000c1e1900 */
[----:B------:R-:W4:Y:S04]  /*0340*/  @!P0 LDG.E R18, desc[UR6][R16.64] ;  /* 0x0000000610128981 */ /* 0x000f28000c1e1900 */
[----:B------:R-:W4:Y:S04]  /*0350*/  @!P0 LDG.E R19, desc[UR6][R16.64+0x4] ;  /* 0x0000040610138981 */ /* 0x000f28000c1e1900 */
[----:B------:R-:W4:Y:S04]  /*0360*/  @P5 LDG.E R23, desc[UR6][R16.64+0x74] ;  /* 0x0000740610175981 */ /* 0x000f28000c1e1900 */
[----:B------:R-:W4:Y:S01]  /*0370*/  @P3 LDG.E R25, desc[UR6][R16.64+0x48] ;  /* 0x0000480610193981 */ /* 0x000f22000c1e1900 */
[----:B--2---:R-:W-:-:S03]  /*0380*/  @!P0 LOP3.LUT R5, R5, R20, RZ, 0x3c, !PT ;  /* 0x0000001405058212 */ /* 0x004fc600078e3cff */
[----:B------:R-:W2:Y:S01]  /*0390*/  @P1 LDG.E R20, desc[UR6][R16.64+0x14] ;  /* 0x0000140610141981 */ /* 0x000ea2000c1e1900 */
[----:B---3--:R-:W-:-:S03]  /*03a0*/  @P1 LOP3.LUT R5, R5, R24, RZ, 0x3c, !PT ;  /* 0x0000001805051212 */ /* 0x008fc600078e3cff */
[----:B------:R-:W3:Y:S01]  /*03b0*/  @P1 LDG.E R24, desc[UR6][R16.64+0x1c] ;  /* 0x00001c0610181981 */ /* 0x000ee2000c1e1900 */
[----:B----4-:R-:W-:-:S03]  /*03c0*/  @P2 LOP3.LUT R5, R5, R26, RZ, 0x3c, !PT ;  /* 0x0000001a05052212 */ /* 0x010fc600078e3cff */
[----:B------:R-:W4:Y:S01]  /*03d0*/  @P2 LDG.E R26, desc[UR6][R16.64+0x28] ;  /* 0x00002806101a2981 */ /* 0x000f22000c1e1900 */
[----:B------:R-:W-:-:S03]  /*03e0*/  @P3 LOP3.LUT R5, R5, R28, RZ, 0x3c, !PT ;  /* 0x0000001c05053212 */ /* 0x000fc600078e3cff */
[----:B------:R-:W3:Y:S01]  /*03f0*/  @P6 LDG.E R28, desc[UR6][R16.64+0x88] ;  /* 0x00008806101c6981 */ /* 0x000ee2000c1e1900 */
[----:B------:R-:W-:-:S03]  /*0400*/  @P4 LOP3.LUT R5, R5, R21, RZ, 0x3c, !PT ;  /* 0x0000001505054212 */ /* 0x000fc600078e3cff */
[----:B------:R-:W3:Y:S01]  /*0410*/  @P1 LDG.E R21, desc[UR6][R16.64+0x18] ;  /* 0x0000180610151981 */ /* 0x000ee2000c1e1900 */
[----:B------:R-:W-:-:S03]  /*0420*/  @!P0 LOP3.LUT R3, R3, R18, RZ, 0x3c, !PT ;  /* 0x0000001203038212 */ /* 0x000fc600078e3cff */
[----:B------:R-:W3:Y:S01]  /*0430*/  @!P0 LDG.E R18, desc[UR6][R16.64+0x8] ;  /* 0x0000080610128981 */ /* 0x000ee2000c1e1900 */
[----:B------:R-:W-:-:S03]  /*0440*/  @!P0 LOP3.LUT R6, R6, R19, RZ, 0x3c, !PT ;  /* 0x0000001306068212 */ /* 0x000fc600078e3cff */
[----:B------:R-:W3:Y:S01]  /*0450*/  @!P0 LDG.E R19, desc[UR6][R16.64+0xc] ;  /* 0x00000c0610138981 */ /* 0x000ee2000c1e1900 */
[----:B------:R-:W-:-:S03]  /*0460*/  @P5 LOP3.LUT R5, R5, R23, RZ, 0x3c, !PT ;  /* 0x0000001705055212 */ /* 0x000fc600078e3cff */
[----:B------:R-:W3:Y:S01]  /*0470*/  @P1 LDG.E R23, desc[UR6][R16.64+0x20] ;  /* 0x0000200610171981 */ /* 0x000ee2000c1e1900 */
[----:B--2---:R-:W-:-:S03]  /*0480*/  @P1 LOP3.LUT R3, R3, R20, RZ, 0x3c, !PT ;  /* 0x0000001403031212 */ /* 0x004fc600078e3cff */
[----:B------:R-:W2:Y:S01]  /*0490*/  @P3 LDG.E R20, desc[UR6][R16.64+0x3c] ;  /* 0x00003c0610143981 */ /* 0x000ea2000c1e1900 */
[----:B----4-:R-:W-:-:S03]  /*04a0*/  @P2 LOP3.LUT R3, R3, R26, RZ, 0x3c, !PT ;  /* 0x0000001a03032212 */ /* 0x010fc600078e3cff */
[----:B------:R-:W4:Y:S01]  /*04b0*/  @P4 LDG.E R26, desc[UR6][R16.64+0x50] ;  /* 0x00005006101a4981 */ /* 0x000f22000c1e1900 */
[----:B---3--:R-:W-:-:S03]  /*04c0*/  @P1 LOP3.LUT R6, R6, R21, RZ, 0x3c, !PT ;  /* 0x0000001506061212 */ /* 0x008fc600078e3cff */
[----:B------:R-:W3:Y:S01]  /*04d0*/  @P2 LDG.E R21, desc[UR6][R16.64+0x34] ;  /* 0x0000340610152981 */ /* 0x000ee2000c1e1900 */
[----:B------:R-:W-:-:S03]  /*04e0*/  @!P0 LOP3.LUT R7, R7, R18, RZ, 0x3c, !PT ;  /* 0x0000001207078212 */ /* 0x000fc600078e3cff */
[----:B------:R-:W3:Y:S01]  /*04f0*/  @P2 LDG.E R18, desc[UR6][R16.64+0x30] ;  /* 0x0000300610122981 */ /* 0x000ee2000c1e1900 */
[----:B------:R-:W-:-:S03]  /*0500*/  @!P0 LOP3.LUT R4, R4, R19, RZ, 0x3c, !PT ;  /* 0x0000001304048212 */ /* 0x000fc600078e3cff */
[----:B------:R-:W3:Y:S01]  /*0510*/  @P2 LDG.E R19, desc[UR6][R16.64+0x2c] ;  /* 0x00002c0610132981 */ /* 0x000ee2000c1e1900 */
[----:B------:R-:W-:Y:S02]  /*0520*/  @P1 LOP3.LUT R7, R7, R24, RZ, 0x3c, !PT ;  /* 0x0000001807071212 */ /* 0x000fe400078e3cff */
[----:B------:R-:W-:Y:S01]  /*0530*/  @P1 LOP3.LUT R4, R4, R23, RZ, 0x3c, !PT ;  /* 0x0000001704041212 */ /* 0x000fe200078e3cff */
[----:B------:R-:W3:Y:S04]  /*0540*/  @P3 LDG.E R24, desc[UR6][R16.64+0x44] ;  /* 0x0000440610183981 */ /* 0x000ee8000c1e1900 */
[----:B------:R-:W3:Y:S01]  /*0550*/  @P3 LDG.E R23, desc[UR6][R16.64+0x40] ;  /* 0x0000400610173981 */ /* 0x000ee2000c1e1900 */
[----:B--2---:R-:W-:-:S03]  /*0560*/  @P3 LOP3.LUT R3, R3, R20, RZ, 0x3c, !PT ;  /* 0x0000001403033212 */ /* 0x004fc600078e3cff */
[----:B------:R-:W2:Y:S01]  /*0570*/  @P5 LDG.E R20, desc[UR6][R16.64+0x64] ;  /* 0x0000640610145981 */ /* 0x000ea2000c1e1900 */
[----:B----4-:R-:W-:-:S03]  /*0580*/  @P4 LOP3.LUT R3, R3, R26, RZ, 0x3c, !PT ;  /* 0x0000001a03034212 */ /* 0x010fc600078e3cff */
[----:B------:R-:W4:Y:S01]  /*0590*/  @P6 LDG.E R26, desc[UR6][R16.64+0x78] ;  /* 0x00007806101a6981 */ /* 0x000f22000c1e1900 */
[----:B---3--:R-:W-:-:S03]  /*05a0*/  @P2 LOP3.LUT R4, R4, R21, RZ, 0x3c, !PT ;  /* 0x0000001504042212 */ /* 0x008fc600078e3cff */
[----:B------:R-:W3:Y:S01]  /*05b0*/  @P4 LDG.E R21, desc[UR6][R16.64+0x5c] ;  /* 0x00005c0610154981 */ /* 0x000ee2000c1e1900 */
[----:B------:R-:W-:-:S03]  /*05c0*/  @P2 LOP3.LUT R7, R7, R18, RZ, 0x3c, !PT ;  /* 0x0000001207072212 */ /* 0x000fc600078e3cff */
[----:B------:R-:W3:Y:S01]  /*05d0*/  @P4 LDG.E R18, desc[UR6][R16.64+0x58] ;  /* 0x0000580610124981 */ /* 0x000ee2000c1e1900 */
[----:B------:R-:W-:-:S03]  /*05e0*/  @P2 LOP3.LUT R6, R6, R19, RZ, 0x3c, !PT ;  /* 0x0000001306062212 */ /* 0x000fc600078e3cff */
[----:B------:R-:W3:Y:S01]  /*05f0*/  @P4 LDG.E R19, desc[UR6][R16.64+0x54] ;  /* 0x0000540610134981 */ /* 0x000ee2000c1e1900 */
[----:B------:R-:W-:Y:S02]  /*0600*/  @P3 LOP3.LUT R4, R4, R25, RZ, 0x3c, !PT ;  /* 0x0000001904043212 */ /* 0x000fe400078e3cff */
[----:B------:R-:W-:Y:S01]  /*0610*/  @P3 LOP3.LUT R7, R7, R24, RZ, 0x3c, !PT ;  /* 0x0000001807073212 */ /* 0x000fe200078e3cff */
[----:B------:R-:W3:Y:S01]  /*0620*/  @P5 LDG.E R25, desc[UR6][R16.64+0x70] ;  /* 0x0000700610195981 */ /* 0x000ee2000c1e1900 */
[----:B------:R-:W-:-:S03]  /*0630*/  @P3 LOP3.LUT R6, R6, R23, RZ, 0x3c, !PT ;  /* 0x0000001706063212 */ /* 0x000fc600078e3cff */
[----:B------:R-:W3:Y:S04]  /*0640*/  @P5 LDG.E R23, desc[UR6][R16.64+0x68] ;  /* 0x0000680610175981 */ /* 0x000ee8000c1e1900 */
[----:B------:R-:W3:Y:S01]  /*0650*/  @P5 LDG.E R24, desc[UR6][R16.64+0x6c] ;  /* 0x00006c0610185981 */ /* 0x000ee2000c1e1900 */
[----:B------:R-:W-:Y:S02]  /*0660*/  LOP3.LUT P0, RZ, R22, 0x80, RZ, 0xc0, !PT ;  /* 0x0000008016ff7812 */ /* 0x000fe4000780c0ff */
[----:B--2---:R-:W-:-:S11]  /*0670*/  @P5 LOP3.LUT R3, R3, R20, RZ, 0x3c, !PT ;  /* 0x0000001403035212 */ /* 0x004fd600078e3cff */
        /* <DEDUP_REMOVED lines=15> */
[----:B------:R-:W-:Y:S02]  /*0770*/  @P6 LOP3.LUT R5, R5, R28, RZ, 0x3c, !PT ;  /* 0x0000001c05056212 */ /* 0x000fe400078e3cff */
[----:B--2---:R-:W-:Y:S02]  /*0780*/  @P0 LOP3.LUT R3, R3, R20, RZ, 0x3c, !PT ;  /* 0x0000001403030212 */ /* 0x004fe400078e3cff */
[----:B----4-:R-:W-:Y:S02]  /*0790*/  @P0 LOP3.LUT R5, R5, R26, RZ, 0x3c, !PT ;  /* 0x0000001a05050212 */ /* 0x010fe400078e3cff */
[----:B---3--:R-:W-:Y:S02]  /*07a0*/  @P6 LOP3.LUT R4, R4, R21, RZ, 0x3c, !PT ;  /* 0x0000001504046212 */ /* 0x008fe400078e3cff */
[----:B------:R-:W-:Y:S02]  /*07b0*/  @P6 LOP3.LUT R7, R7, R18, RZ, 0x3c, !PT ;  /* 0x0000001207076212 */ /* 0x000fe400078e3cff */
[----:B------:R-:W-:-:S02]  /*07c0*/  @P6 LOP3.LUT R6, R6, R19, RZ, 0x3c, !PT ;  /* 0x0000001306066212 */ /* 0x000fc400078e3cff */
[----:B------:R-:W-:Y:S02]  /*07d0*/  @P0 LOP3.LUT R4, R4, R25, RZ, 0x3c, !PT ;  /* 0x0000001904040212 */ /* 0x000fe400078e3cff */
[----:B------:R-:W-:Y:S02]  /*07e0*/  @P0 LOP3.LUT R6, R6, R23, RZ, 0x3c, !PT ;  /* 0x0000001706060212 */ /* 0x000fe400078e3cff */
[----:B------:R-:W-:Y:S02]  /*07f0*/  @P0 LOP3.LUT R7, R7, R24, RZ, 0x3c, !PT ;  /* 0x0000001807070212 */ /* 0x000fe400078e3cff */
[----:B------:R-:W-:-:S13]  /*0800*/  R2P PR, R22.B1, 0x7f ;  /* 0x0000007f16007804 */ /* 0x000fda0000001000 */
[----:B------:R-:W2:Y:S04]  /*0810*/  @P0 LDG.E R18, desc[UR6][R16.64+0xa0] ;  /* 0x0000a00610120981 */ /* 0x000ea8000c1e1900 */
[----:B------:R-:W3:Y:S04]  /*0820*/  @P0 LDG.E R19, desc[UR6][R16.64+0xa4] ;  /* 0x0000a40610130981 */ /* 0x000ee8000c1e1900 */
[----:B------:R-:W4:Y:S04]  /*0830*/  @P1 LDG.E R23, desc[UR6][R16.64+0xb8] ;  /* 0x0000b80610171981 */ /* 0x000f28000c1e1900 */
[----:B------:R-:W4:Y:S04]  /*0840*/  @P0 LDG.E R20, desc[UR6][R16.64+0xa8] ;  /* 0x0000a80610140981 */ /* 0x000f28000c1e1900 */
[----:B------:R-:W4:Y:S04]  /*0850*/  @P0 LDG.E R21, desc[UR6][R16.64+0xac] ;  /* 0x0000ac0610150981 */ /* 0x000f28000c1e1900 */
[----:B------:R-:W4:Y:S04]  /*0860*/  @P0 LDG.E R24, desc[UR6][R16.64+0xb0] ;  /* 0x0000b00610180981 */ /* 0x000f28000c1e1900 */
[----:B------:R-:W4:Y:S04]  /*0870*/  @P1 LDG.E R26, desc[UR6][R16.64+0xb4] ;  /* 0x0000b406101a1981 */ /* 0x000f28000c1e1900 */
[----:B------:R-:W4:Y:S04]  /*0880*/  @P1 LDG.E R28, desc[UR6][R16.64+0xbc] ;  /* 0x0000bc06101c1981 */ /* 0x000f28000c1e1900 */
[----:B------:R-:W4:Y:S04]  /*0890*/  @P1 LDG.E R25, desc[UR6][R16.64+0xc0] ;  /* 0x0000c00610191981 */ /* 0x000f28000c1e1900 */
[----:B------:R-:W4:Y:S01]  /*08a0*/  @P1 LDG.E R27, desc[UR6][R16.64+0xc4] ;  /* 0x0000c406101b1981 */ /* 0x000f22000c1e1900 */
[----:B--2---:R-:W-:-:S03]  /*08b0*/  @P0 LOP3.LUT R3, R3, R18, RZ, 0x3c, !PT ;  /* 0x0000001203030212 */ /* 0x004fc600078e3cff */
[----:B------:R-:W2:Y:S01]  /*08c0*/  @P2 LDG.E R18, desc[UR6][R16.64+0xc8] ;  /* 0x0000c80610122981 */ /* 0x000ea2000c1e1900 */
[----:B---3--:R-:W-:-:S03]  /*08d0*/  @P0 LOP3.LUT R6, R6, R19, RZ, 0x3c, !PT ;  /* 0x0000001306060212 */ /* 0x008fc600078e3cff */
[----:B------:R-:W3:Y:S01]  /*08e0*/  @P2 LDG.E R19, desc[UR6][R16.64+0xcc] ;  /* 0x0000cc0610132981 */ /* 0x000ee2000c1e1900 */
[----:B----4-:R-:W-:-:S03]  /*08f0*/  @P1 LOP3.LUT R6, R6, R23, RZ, 0x3c, !PT ;  /* 0x0000001706061212 */ /* 0x010fc600078e3cff */
[----:B------:R-:W4:Y:S01]  /*0900*/  @P3 LDG.E R23, desc[UR6][R16.64+0xe0] ;  /* 0x0000e00610173981 */ /* 0x000f22000c1e1900 */
[----:B------:R-:W-:-:S03]  /*0910*/  @P0 LOP3.LUT R7, R7, R20, RZ, 0x3c, !PT ;  /* 0x0000001407070212 */ /* 0x000fc600078e3cff */
[----:B------:R-:W4:Y:S01]  /*0920*/  @P3 LDG.E R20, desc[UR6][R16.64+0xec] ;  /* 0x0000ec0610143981 */ /* 0x000f22000c1e1900 */
[----:B------:R-:W-:-:S03]  /*0930*/  @P0 LOP3.LUT R4, R4, R21, RZ, 0x3c, !PT ;  /* 0x0000001504040212 */ /* 0x000fc600078e3cff */
[----:B------:R-:W4:Y:S01]  /*0940*/  @P2 LDG.E R21, desc[UR6][R16.64+0xd4] ;  /* 0x0000d40610152981 */ /* 0x000f22000c1e1900 */
[----:B------:R-:W-:Y:S02]  /*0950*/  @P0 LOP3.LUT R5, R5, R24, RZ, 0x3c, !PT ;  /* 0x0000001805050212 */ /* 0x000fe400078e3cff */
[----:B------:R-:W-:Y:S01]  /*0960*/  LOP3.LUT P0, RZ, R22, 0x8000, RZ, 0xc0, !PT ;  /* 0x0000800016ff7812 */ /* 0x000fe2000780c0ff */
[----:B------:R-:W4:Y:S01]  /*0970*/  @P2 LDG.E R24, desc[UR6][R16.64+0xd8] ;  /* 0x0000d80610182981 */ /* 0x000f22000c1e1900 */
[----:B------:R-:W-:-:S03]  /*0980*/  @P1 LOP3.LUT R3, R3, R26, RZ, 0x3c, !PT ;  /* 0x0000001a03031212 */ /* 0x000fc600078e3cff */
[----:B------:R-:W4:Y:S01]  /*0990*/  @P2 LDG.E R22, desc[UR6][R16.64+0xd0] ;  /* 0x0000d00610162981 */ /* 0x000f22000c1e1900 */
[----:B------:R-:W-:-:S03]  /*09a0*/  @P1 LOP3.LUT R7, R7, R28, RZ, 0x3c, !PT ;  /* 0x0000001c07071212 */ /* 0x000fc600078e3cff */
[----:B------:R-:W4:Y:S01]  /*09b0*/  @P3 LDG.E R26, desc[UR6][R16.64+0xdc] ;  /* 0x0000dc06101a3981 */ /* 0x000f22000c1e1900 */
[----:B------:R-:W-:-:S03]  /*09c0*/  @P1 LOP3.LUT R4, R4, R25, RZ, 0x3c, !PT ;  /* 0x0000001904041212 */ /* 0x000fc600078e3cff */
[----:B------:R-:W4:Y:S04]  /*09d0*/  @P3 LDG.E R28, desc[UR6][R16.64+0xe4] ;  /* 0x0000e406101c3981 */ /* 0x000f28000c1e1900 */
[----:B------:R-:W4:Y:S01]  /*09e0*/  @P3 LDG.E R25, desc[UR6][R16.64+0xe8] ;  /* 0x0000e80610193981 */ /* 0x000f22000c1e1900 */
[----:B--2---:R-:W-:-:S03]  /*09f0*/  @P2 LOP3.LUT R3, R3, R18, RZ, 0x3c, !PT ;  /* 0x0000001203032212 */ /* 0x004fc600078e3cff */
[----:B------:R-:W2:Y:S01]  /*0a00*/  @P4 LDG.E R18, desc[UR6][R16.64+0xf0] ;  /* 0x0000f00610124981 */ /* 0x000ea2000c1e1900 */
[----:B---3--:R-:W-:Y:S02]  /*0a10*/  @P2 LOP3.LUT R6, R6, R19, RZ, 0x3c, !PT ;  /* 0x0000001306062212 */ /* 0x008fe400078e3cff */
[----:B------:R-:W-:Y:S01]  /*0a20*/  @P1 LOP3.LUT R5, R5, R27, RZ, 0x3c, !PT ;  /* 0x0000001b05051212 */ /* 0x000fe200078e3cff */
[----:B------:R-:W3:Y:S01]  /*0a30*/  @P5 LDG.E R19, desc[UR6][R16.64+0x110] ;  /* 0x0001100610135981 */ /* 0x000ee2000c1e1900 */
[----:B----4-:R-:W-:-:S03]  /*0a40*/  @P3 LOP3.LUT R6, R6, R23, RZ, 0x3c, !PT ;  /* 0x0000001706063212 */ /* 0x010fc600078e3cff */
[----:B------:R-:W4:Y:S01]  /*0a50*/  @P4 LDG.E R23, desc[UR6][R16.64+0xfc] ;  /* 0x0000fc0610174981 */ /* 0x000f22000c1e1900 */
        /* <DEDUP_REMOVED lines=12> */
[----:B--2---:R-:W-:-:S03]  /*0b20*/  @P4 LOP3.LUT R3, R3, R18, RZ, 0x3c, !PT ;  /* 0x0000001203034212 */ /* 0x004fc600078e3cff */
[----:B------:R-:W2:Y:S01]  /*0b30*/  @P5 LDG.E R18, desc[UR6][R16.64+0x114] ;  /* 0x0001140610125981 */ /* 0x000ea2000c1e1900 */
[----:B------:R-:W-:-:S03]  /*0b40*/  @P3 LOP3.LUT R5, R5, R20, RZ, 0x3c, !PT ;  /* 0x0000001405053212 */ /* 0x000fc600078e3cff */
[----:B------:R-:W2:Y:S01]  /*0b50*/  @P6 LDG.E R20, desc[UR6][R16.64+0x118] ;  /* 0x0001180610146981 */ /* 0x000ea2000c1e1900 */
[----:B----4-:R-:W-:-:S03]  /*0b60*/  @P4 LOP3.LUT R4, R4, R23, RZ, 0x3c, !PT ;  /* 0x0000001704044212 */ /* 0x010fc600078e3cff */
[----:B------:R-:W4:Y:S01]  /*0b70*/  @P0 LDG.E R23, desc[UR6][R16.64+0x130] ;  /* 0x0001300610170981 */ /* 0x000f22000c1e1900 */
[----:B---3--:R-:W-:-:S03]  /*0b80*/  @P5 LOP3.LUT R4, R4, R19, RZ, 0x3c, !PT ;  /* 0x0000001304045212 */ /* 0x008fc600078e3cff */
[----:B------:R-:W3:Y:S01]  /*0b90*/  @P6 LDG.E R19, desc[UR6][R16.64+0x124] ;  /* 0x0001240610136981 */ /* 0x000ee2000c1e1900 */
[----:B------:R-:W-:-:S03]  /*0ba0*/  @P4 LOP3.LUT R6, R6, R21, RZ, 0x3c, !PT ;  /* 0x0000001506064212 */ /* 0x000fc600078e3cff */
[----:B------:R-:W4:Y:S01]  /*0bb0*/  @P6 LDG.E R21, desc[UR6][R16.64+0x11c] ;  /* 0x00011c0610156981 */ /* 0x000f22000c1e1900 */
        /* <DEDUP_REMOVED lines=10> */
[----:B--2---:R-:W-:-:S03]  /*0c60*/  @P5 LOP3.LUT R5, R5, R18, RZ, 0x3c, !PT ;  /* 0x0000001205055212 */ /* 0x004fc600078e3cff */
[----:B------:R-:W2:Y:S01]  /*0c70*/  @P0 LDG.E R18, desc[UR6][R16.64+0x134] ;  /* 0x0001340610120981 */ /* 0x000ea2000c1e1900 */
[----:B------:R-:W-:-:S04]  /*0c80*/  UIADD3 UR4, UPT, UPT, UR4, 0x10, URZ ;  /* 0x0000001004047890 */ /* 0x000fc8000fffe0ff */
[----:B------:R-:W-:Y:S01]  /*0c90*/  UISETP.NE.AND UP0, UPT, UR4, 0x20, UPT ;  /* 0x000000200400788c */ /* 0x000fe2000bf05270 */
[----:B------:R-:W-:Y:S02]  /*0ca0*/  @P6 LOP3.LUT R3, R3, R20, RZ, 0x3c, !PT ;  /* 0x0000001403036212 */ /* 0x000fe400078e3cff */
[----:B---3--:R-:W-:Y:S02]  /*0cb0*/  @P6 LOP3.LUT R4, R4, R19, RZ, 0x3c, !PT ;  /* 0x0000001304046212 */ /* 0x008fe400078e3cff */
[----:B----4-:R-:W-:Y:S02]  /*0cc0*/  @P6 LOP3.LUT R6, R6, R21, RZ, 0x3c, !PT ;  /* 0x0000001506066212 */ /* 0x010fe400078e3cff */
[----:B------:R-:W-:Y:S02]  /*0cd0*/  @P6 LOP3.LUT R5, R5, R24, RZ, 0x3c, !PT ;  /* 0x0000001805056212 */ /* 0x000fe400078e3cff */
[----:B------:R-:W-:Y:S02]  /*0ce0*/  @P6 LOP3.LUT R7, R7, R22, RZ, 0x3c, !PT ;  /* 0x0000001607076212 */ /* 0x000fe400078e3cff */
[----:B------:R-:W-:-:S02]  /*0cf0*/  @P0 LOP3.LUT R6, R6, R23, RZ, 0x3c, !PT ;  /* 0x0000001706060212 */ /* 0x000fc400078e3cff */
[----:B------:R-:W-:Y:S02]  /*0d00*/  @P0 LOP3.LUT R3, R3, R26, RZ, 0x3c, !PT ;  /* 0x0000001a03030212 */ /* 0x000fe400078e3cff */
[----:B------:R-:W-:Y:S02]  /*0d10*/  @P0 LOP3.LUT R5, R5, R28, RZ, 0x3c, !PT ;  /* 0x0000001c05050212 */ /* 0x000fe400078e3cff */
[----:B------:R-:W-:Y:S02]  /*0d20*/  @P0 LOP3.LUT R4, R4, R25, RZ, 0x3c, !PT ;  /* 0x0000001904040212 */ /* 0x000fe400078e3cff */
[----:B--2---:R-:W-:Y:S01]  /*0d30*/  @P0 LOP3.LUT R7, R7, R18, RZ, 0x3c, !PT ;  /* 0x0000001207070212 */ /* 0x004fe200078e3cff */
[----:B------:R-:W-:Y:S06]  /*0d40*/  BRA.U UP0, `(.L_x_4) ;  /* 0xfffffff500487547 */ /* 0x000fec000b83ffff */
[----:B------:R-:W-:-:S05]  /*0d50*/  VIADD R15, R15, 0x1 ;  /* 0x000000010f0f7836 */ /* 0x000fca0000000000 */
[----:B------:R-:W-:-:S13]  /*0d60*/  ISETP.NE.AND P0, PT, R15, 0x5, PT ;  /* 0x000000050f00780c */ /* 0x000fda0003f05270 */
[----:B------:R-:W-:Y:S05]  /*0d70*/  @P0 BRA `(.L_x_5) ;  /* 0xfffffff400300947 */ /* 0x000fea000383ffff */
[----:B------:R-:W-:Y:S01]  /*0d80*/  LOP3.LUT R2, R12, 0x3, RZ, 0xc0, !PT ;  /* 0x000000030c027812 */ /* 0x000fe200078ec0ff */
[----:B------:R0:W-:Y:S03]  /*0d90*/  STL.64 [R1+0x28], R6 ;  /* 0x0000280601007387 */ /* 0x0001e60000100a00 */
[----:B------:R-:W-:Y:S01]  /*0da0*/  ISETP.NE.U32.AND P0, PT, R2, 0x1, PT ;  /* 0x000000010200780c */ /* 0x000fe20003f05070 */
[----:B------:R0:W-:Y:S03]  /*0db0*/  STL.64 [R1+0x30], R4 ;  /* 0x0000300401007387 */ /* 0x0001e60000100a00 */
[----:B------:R-:W-:Y:S01]  /*0dc0*/  ISETP.NE.AND.EX P0, PT, RZ, RZ, PT, P0 ;  /* 0x000000ffff00720c */ /* 0x000fe20003f05300 */
[----:B------:R0:W-:-:S12]  /*0dd0*/  STL [R1+0x24], R3 ;  /* 0x0000240301007387 */ /* 0x0001d80000100800 */
[----:B0-----:R-:W-:Y:S05]  /*0de0*/  @!P0 BRA `(.L_x_3) ;  /* 0x0000001800088947 */ /* 0x001fea0003800000 */
[----:B------:R-:W-:Y:S01]  /*0df0*/  UMOV UR4, URZ ;  /* 0x000000ff00047c82 */ /* 0x000fe20008000000 */
[----:B------:R-:W-:Y:S01]  /*0e00*/  UMOV UR5, URZ ;  /* 0x000000ff00057c82 */ /* 0x000fe20008000000 */
[----:B------:R-:W-:Y:S02]  /*0e10*/  IMAD.MOV.U32 R15, RZ, RZ, RZ ;  /* 0x000000ffff0f7224 */ /* 0x000fe400078e00ff */
[----:B------:R-:W-:Y:S02]  /*0e20*/  IMAD.MOV.U32 R4, RZ, RZ, RZ ;  /* 0x000000ffff047224 */ /* 0x000fe400078e00ff */
[----:B------:R-:W-:Y:S02]  /*0e30*/  IMAD.MOV.U32 R7, RZ, RZ, RZ ;  /* 0x000000ffff077224 */ /* 0x000fe400078e00ff */
[----:B------:R-:W-:Y:S02]  /*0e40*/  IMAD.MOV.U32 R3, RZ, RZ, RZ ;  /* 0x000000ffff037224 */ /* 0x000fe400078e00ff */
[----:B------:R-:W-:-:S02]  /*0e50*/  IMAD.U32 R5, RZ, RZ, UR4 ;  /* 0x00000004ff057e24 */ /* 0x000fc4000f8e00ff */
[----:B------:R-:W-:-:S07]  /*0e60*/  IMAD.U32 R6, RZ, RZ, UR5 ;  /* 0x00000005ff067e24 */ /* 0x000fce000f8e00ff */
.L_x_7:
[----:B------:R-:W-:-:S06]  /*0e70*/  IMAD R2, R15, 0x4, R14 ;  /* 0x000000040f027824 */ /* 0x000fcc00078e020e */
[----:B------:R-:W5:Y:S01]  /*0e80*/  LDL R2, [R2+0x4] ;  /* 0x0000040002027983 */ /* 0x000f620000100800 */
[----:B------:R-:W-:-:S05]  /*0e90*/  UMOV UR4, URZ ;  /* 0x000000ff00047c82 */ /* 0x000fca0008000000 */
.L_x_6:
        /* <DEDUP_REMOVED lines=178> */
[----:B------:R0:W-:Y:S03]  /*19c0*/  STL [R1+0x24], R3 ;  /* 0x0000240301007387 */ /* 0x0001e60000100800 */
[----:B------:R-:W-:Y:S01]  /*19d0*/  ISETP.NE.U32.AND P0, PT, R2, 0x3, PT ;  /* 0x000000030200780c */ /* 0x000fe20003f05070 */
[----:B------:R0:W-:Y:S03]  /*19e0*/  STL.64 [R1+0x28], R6 ;  /* 0x0000280601007387 */ /* 0x0001e60000100a00 */
[----:B------:R-:W-:Y:S01]  /*19f0*/  ISETP.NE.AND.EX P0, PT, RZ, RZ, PT, P0 ;  /* 0x000000ffff00720c */ /* 0x000fe20003f05300 */
[----:B------:R0:W-:-:S12]  /*1a00*/  STL.64 [R1+0x30], R4 ;  /* 0x0000300401007387 */ /* 0x0001d80000100a00 */
[----:B0-----:R-:W-:Y:S05]  /*1a10*/  @P0 BRA `(.L_x_3) ;  /* 0x0000000800fc0947 */ /* 0x001fea0003800000 */
        /* <DEDUP_REMOVED lines=8> */
.L_x_9:
[----:B------:R-:W-:-:S06]  /*1aa0*/  IMAD R2, R15, 0x4, R14 ;  /* 0x000000040f027824 */ /* 0x000fcc00078e020e */
[----:B------:R-:W5:Y:S01]  /*1ab0*/  LDL R2, [R2+0x4] ;  /* 0x0000040002027983 */ /* 0x000f620000100800 */
[----:B------:R-:W-:-:S05]  /*1ac0*/  UMOV UR4, URZ ;  /* 0x000000ff00047c82 */ /* 0x000fca0008000000 */
.L_x_8:
        /* <DEDUP_REMOVED lines=177> */
[----:B------:R0:W-:Y:S04]  /*25e0*/  STL [R1+0x24], R3 ;  /* 0x0000240301007387 */ /* 0x0001e80000100800 */
[----:B------:R0:W-:Y:S04]  /*25f0*/  STL.64 [R1+0x28], R6 ;  /* 0x0000280601007387 */ /* 0x0001e80000100a00 */
[----:B------:R0:W-:Y:S02]  /*2600*/  STL.64 [R1+0x30], R4 ;  /* 0x0000300401007387 */ /* 0x0001e40000100a00 */
.L_x_3:
[----:B------:R-:W-:Y:S05]  /*2610*/  BSYNC.RECONVERGENT B1 ;  /* 0x0000000000017941 */ /* 0x000fea0003800200 */
.L_x_2:
[C---:B------:R-:W-:Y:S01]  /*2620*/  ISETP.GT.U32.AND P0, PT, R12.reuse, 0x3, PT ;  /* 0x000000030c00780c */ /* 0x040fe20003f04070 */
[----:B------:R-:W-:Y:S01]  /*2630*/  VIADD R13, R13, 0x1 ;  /* 0x000000010d0d7836 */ /* 0x000fe20000000000 */
[--C-:B------:R-:W-:Y:S02]  /*2640*/  SHF.R.U64 R12, R12, 0x2, R11.reuse ;  /* 0x000000020c0c7819 */ /* 0x100fe4000000120b */
[----:B------:R-:W-:Y:S02]  /*2650*/  ISETP.GT.U32.AND.EX P0, PT, R11, RZ, PT, P0 ;  /* 0x000000ff0b00720c */ /* 0x000fe40003f04100 */
[----:B------:R-:W-:-:S11]  /*2660*/  SHF.R.U32.HI R11, RZ, 0x2, R11 ;  /* 0x00000002ff0b7819 */ /* 0x000fd6000001160b */
[----:B------:R-:W-:Y:S05]  /*2670*/  @P0 BRA `(.L_x_10) ;  /* 0xffffffd800c40947 */ /* 0x000fea000383ffff */
.L_x_1:
[----:B------:R-:W-:Y:S05]  /*2680*/  BSYNC.RECONVERGENT B0 ;  /* 0x0000000000007941 */ /* 0x000fea0003800200 */
.L_x_0:
[----:B-1----:R-:W-:Y:S01]  /*2690*/  SHF.R.U32.HI R2, RZ, 0x2, R3 ;  /* 0x00000002ff027819 */ /* 0x002fe20000011603 */
[----:B------:R-:W-:Y:S01]  /*26a0*/  IMAD.MOV.U32 R8, RZ, RZ, 0x2f800000 ;  /* 0x2f800000ff087424 */ /* 0x000fe200078e00ff */
[----:B0-----:R-:W-:Y:S01]  /*26b0*/  SHF.R.U32.HI R7, RZ, 0x2, R6 ;  /* 0x00000002ff077819 */ /* 0x001fe20000011606 */
[----:B------:R-:W-:Y:S01]  /*26c0*/  UMOV UR4, 0x54442d18 ;  /* 0x54442d1800047882 */ /* 0x000fe20000000000 */
[----:B------:R-:W-:Y:S01]  /*26d0*/  LOP3.LUT R2, R2, R3, RZ, 0x3c, !PT ;  /* 0x0000000302027212 */ /* 0x000fe200078e3cff */
[----:B------:R-:W-:Y:S01]  /*26e0*/  IMAD.SHL.U32 R3, R5, 0x10, RZ ;  /* 0x0000001005037824 */ /* 0x000fe200078e00ff */
[----:B------:R-:W-:Y:S01]  /*26f0*/  LOP3.LUT R7, R7, R6, RZ, 0x3c, !PT ;  /* 0x0000000607077212 */ /* 0x000fe200078e3cff */
[----:B------:R-:W-:Y:S01]  /*2700*/  UMOV UR5, 0x400921fb ;  /* 0x400921fb00057882 */ /* 0x000fe20000000000 */
[----:B------:R-:W-:Y:S01]  /*2710*/  BSSY.RECONVERGENT B0, `(.L_x_11) ;  /* 0x0000053000007945 */ /* 0x000fe20003800200 */
[----:B------:R-:W-:-:S05]  /*2720*/  IMAD.SHL.U32 R4, R2, 0x2, RZ ;  /* 0x0000000202047824 */ /* 0x000fca00078e00ff */
[----:B------:R-:W-:Y:S01]  /*2730*/  LOP3.LUT R4, R2, R4, R3, 0x96, !PT ;  /* 0x0000000402047212 */ /* 0x000fe200078e9603 */
[----:B------:R-:W-:-:S03]  /*2740*/  IMAD.SHL.U32 R3, R7, 0x2, RZ ;  /* 0x0000000207037824 */ /* 0x000fc600078e00ff */
[----:B------:R-:W-:-:S05]  /*2750*/  LOP3.LUT R5, R4, R5, RZ, 0x3c, !PT ;  /* 0x0000000504057212 */ /* 0x000fca00078e3cff */
[----:B------:R-:W-:-:S05]  /*2760*/  IMAD.SHL.U32 R2, R5, 0x10, RZ ;  /* 0x0000001005027824 */ /* 0x000fca00078e00ff */
[----:B------:R-:W-:-:S04]  /*2770*/  LOP3.LUT R2, R7, R3, R2, 0x96, !PT ;  /* 0x0000000307027212 */ /* 0x000fc800078e9602 */
[----:B------:R-:W-:Y:S02]  /*2780*/  LOP3.LUT R3, R2, R5, RZ, 0x3c, !PT ;  /* 0x0000000502037212 */ /* 0x000fe400078e3cff */
[C---:B------:R-:W-:Y:S02]  /*2790*/  IADD3 R5, PT, PT, R10.reuse, -0x26039c23, R5 ;  /* 0xd9fc63dd0a057810 */ /* 0x040fe40007ffe005 */
[----:B------:R-:W-:Y:S02]  /*27a0*/  IADD3 R3, PT, PT, R10, -0x25fe145e, R3 ;  /* 0xda01eba20a037810 */ /* 0x000fe40007ffe003 */
[----:B------:R-:W-:Y:S02]  /*27b0*/  I2FP.F32.U32 R5, R5 ;  /* 0x0000000500057245 */ /* 0x000fe40000201000 */
[----:B------:R-:W-:-:S03]  /*27c0*/  I2FP.F32.U32 R3, R3 ;  /* 0x0000000300037245 */ /* 0x000fc60000201000 */
[-C--:B------:R-:W-:Y:S02]  /*27d0*/  FFMA R10, R5, R8.reuse, 1.1641532182693481445e-10 ;  /* 0x2f000000050a7423 */ /* 0x080fe40000000008 */
[----:B------:R-:W-:-:S04]  /*27e0*/  FFMA R3, R3, R8, 1.1641532182693481445e-10 ;  /* 0x2f00000003037423 */ /* 0x000fc80000000008 */
[----:B------:R-:W-:-:S04]  /*27f0*/  FADD R4, R3, R3 ;  /* 0x0000000303047221 */ /* 0x000fc80000000000 */
[----:B------:R-:W0:Y:S02]  /*2800*/  F2F.F64.F32 R2, R4 ;  /* 0x0000000400027310 */ /* 0x000e240000201800 */
[----:B0-----:R-:W-:-:S06]  /*2810*/  DMUL R2, R2, UR4 ;  /* 0x0000000402027c28 */ /* 0x001fcc0008000000 */
[----:B------:R-:W0:Y:S02]  /*2820*/  F2F.F32.F64 R7, R2 ;  /* 0x0000000200077310 */ /* 0x000e240000301000 */
[C---:B0-----:R-:W-:Y:S01]  /*2830*/  FMUL R6, R7.reuse, 0.63661974668502807617 ;  /* 0x3f22f98307067820 */ /* 0x041fe20000400000 */
[----:B------:R-:W-:-:S05]  /*2840*/  FSETP.GE.AND P0, PT, |R7|, 105615, PT ;  /* 0x47ce47800700780b */ /* 0x000fca0003f06200 */
[----:B------:R-:W0:Y:S02]  /*2850*/  F2I.NTZ R6, R6 ;  /* 0x0000000600067305 */ /* 0x000e240000203100 */
[----:B0-----:R-:W-:Y:S01]  /*2860*/  I2FP.F32.S32 R12, R6 ;  /* 0x00000006000c7245 */ /* 0x001fe20000201400 */
[----:B------:R-:W-:-:S04]  /*2870*/  IMAD.MOV.U32 R13, RZ, RZ, R6 ;  /* 0x000000ffff0d7224 */ /* 0x000fc800078e0006 */
[----:B------:R-:W-:-:S04]  /*2880*/  FFMA R9, R12, -1.5707962512969970703, R7 ;  /* 0xbfc90fda0c097823 */ /* 0x000fc80000000007 */
[----:B------:R-:W-:-:S04]  /*2890*/  FFMA R9, R12, -7.5497894158615963534e-08, R9 ;  /* 0xb3a221680c097823 */ /* 0x000fc80000000009 */
[----:B------:R-:W-:-:S04]  /*28a0*/  FFMA R12, R12, -5.3903029534742383927e-15, R9 ;  /* 0xa7c234c50c0c7823 */ /* 0x000fc80000000009 */
[----:B------:R-:W-:Y:S01]  /*28b0*/  IMAD.MOV.U32 R2, RZ, RZ, R12 ;  /* 0x000000ffff027224 */ /* 0x000fe200078e000c */
[----:B------:R-:W-:Y:S06]  /*28c0*/  @!P0 BRA `(.L_x_12) ;  /* 0x0000000000dc8947 */ /* 0x000fec0003800000 */
[----:B------:R-:W-:-:S13]  /*28d0*/  FSETP.NEU.AND P0, PT, |R7|, +INF , PT ;  /* 0x7f8000000700780b */ /* 0x000fda0003f0d200 */
[----:B------:R-:W-:Y:S01]  /*28e0*/  @!P0 FMUL R2, RZ, R7 ;  /* 0x00000007ff028220 */ /* 0x000fe20000400000 */
[----:B------:R-:W-:Y:S01]  /*28f0*/  @!P0 IMAD.MOV.U32 R6, RZ, RZ, RZ ;  /* 0x000000ffff068224 */ /* 0x000fe200078e00ff */
[----:B------:R-:W-:Y:S06]  /*2900*/  @!P0 BRA `(.L_x_12) ;  /* 0x0000000000cc8947 */ /* 0x000fec0003800000 */
[----:B------:R-:W-:Y:S01]  /*2910*/  IMAD.SHL.U32 R3, R7, 0x100, RZ ;  /* 0x0000010007037824 */ /* 0x000fe200078e00ff */
[----:B------:R-:W0:Y:S01]  /*2920*/  LDCU.64 UR8, c[0x4][0x40] ;  /* 0x01000800ff0877ac */ /* 0x000e220008000a00 */
[----:B------:R-:W-:Y:S02]  /*2930*/  IMAD.MOV.U32 R6, RZ, RZ, RZ ;  /* 0x000000ffff067224 */ /* 0x000fe400078e00ff */
[----:B------:R-:W-:Y:S01]  /*2940*/  IMAD.MOV.U32 R2, RZ, RZ, R1 ;  /* 0x000000ffff027224 */ /* 0x000fe200078e0001 */
[----:B------:R-:W-:Y:S01]  /*2950*/  LOP3.LUT R11, R3, 0x80000000, RZ, 0xfc, !PT ;  /* 0x80000000030b7812 */ /* 0x000fe200078efcff */
[----:B------:R-:W-:Y:S01]  /*2960*/  UMOV UR5, URZ ;  /* 0x000000ff00057c82 */ /* 0x000fe20008000000 */
[----:B------:R-:W-:-:S05]  /*2970*/  UMOV UR4, URZ ;  /* 0x000000ff00047c82 */ /* 0x000fca0008000000 */
.L_x_13:
[----:B0-----:R-:W-:Y:S02]  /*2980*/  IMAD.U32 R8, RZ, RZ, UR8 ;  /* 0x00000008ff087e24 */ /* 0x001fe4000f8e00ff */
[----:B------:R-:W-:-:S05]  /*2990*/  IMAD.U32 R9, RZ, RZ, UR9 ;  /* 0x00000009ff097e24 */ /* 0x000fca000f8e00ff */
[----:B------:R-:W2:Y:S01]  /*29a0*/  LDG.E.CONSTANT R4, desc[UR6][R8.64] ;  /* 0x0000000608047981 */ /* 0x000ea2000c1e9900 */
[----:B------:R-:W-:Y:S02]  /*29b0*/  UIADD3 UR8, UP0, UPT, UR8, 0x4, URZ ;  /* 0x0000000408087890 */ /* 0x000fe4000ff1e0ff */
[----:B------:R-:W-:Y:S02]  /*29c0*/  UIADD3 UR4, UPT, UPT, UR4, 0x1, URZ ;  /* 0x0000000104047890 */ /* 0x000fe4000fffe0ff */
[----:B------:R-:W-:Y:S02]  /*29d0*/  UIADD3.X UR9, UPT, UPT, URZ, UR9, URZ, UP0, !UPT ;  /* 0x00000009ff097290 */ /* 0x000fe400087fe4ff */
[----:B------:R-:W-:Y:S01]  /*29e0*/  UISETP.NE.AND UP0, UPT, UR4, 0x6, UPT ;  /* 0x000000060400788c */ /* 0x000fe2000bf05270 */
[----:B--2---:R-:W-:-:S03]  /*29f0*/  IMAD.WIDE.U32 R4, R4, R11, RZ ;  /* 0x0000000b04047225 */ /* 0x004fc600078e00ff */
[----:B------:R-:W-:-:S04]  /*2a00*/  IADD3 R3, P0, PT, R4, R6, RZ ;  /* 0x0000000604037210 */ /* 0x000fc80007f1e0ff */
[----:B------:R-:W-:Y:S01]  /*2a10*/  IADD3.X R6, PT, PT, R5, UR5, RZ, P0, !PT ;  /* 0x0000000505067c10 */ /* 0x000fe200087fe4ff */
[----:B------:R0:W-:Y:S02]  /*2a20*/  STL [R2], R3 ;  /* 0x0000000302007387 */ /* 0x0001e40000100800 */
[----:B0-----:R-:W-:Y:S01]  /*2a30*/  VIADD R2, R2, 0x4 ;  /* 0x0000000402027836 */ /* 0x001fe20000000000 */
[----:B------:R-:W-:Y:S06]  /*2a40*/  BRA.U UP0, `(.L_x_13) ;  /* 0xfffffffd00cc7547 */ /* 0x000fec000b83ffff */
[----:B------:R-:W-:Y:S01]  /*2a50*/  SHF.R.U32.HI R5, RZ, 0x17, R7 ;  /* 0x00000017ff057819 */ /* 0x000fe20000011607 */
[----:B------:R0:W-:Y:S03]  /*2a60*/  STL [R1+0x18], R6 ;  /* 0x0000180601007387 */ /* 0x0001e60000100800 */
[C---:B------:R-:W-:Y:S02]  /*2a70*/  LOP3.LUT R2, R5.reuse, 0xe0, RZ, 0xc0, !PT ;  /* 0x000000e005027812 */ /* 0x040fe400078ec0ff */
[----:B------:R-:W-:-:S03]  /*2a80*/  LOP3.LUT P0, RZ, R5, 0x1f, RZ, 0xc0, !PT ;  /* 0x0000001f05ff7812 */ /* 0x000fc6000780c0ff */
[----:B------:R-:W-:-:S05]  /*2a90*/  VIADD R2, R2, 0xffffff80 ;  /* 0xffffff8002027836 */ /* 0x000fca0000000000 */
[----:B------:R-:W-:-:S05]  /*2aa0*/  SHF.R.U32.HI R2, RZ, 0x5, R2 ;  /* 0x00000005ff027819 */ /* 0x000fca0000011602 */
[----:B------:R-:W-:-:S05]  /*2ab0*/  IMAD R11, R2, -0x4, R1 ;  /* 0xfffffffc020b7824 */ /* 0x000fca00078e0201 */
[----:B------:R-:W2:Y:S04]  /*2ac0*/  LDL R2, [R11+0x18] ;  /* 0x000018000b027983 */ /* 0x000ea80000100800 */
[----:B------:R-:W2:Y:S04]  /*2ad0*/  LDL R3, [R11+0x14] ;  /* 0x000014000b037983 */ /* 0x000ea80000100800 */
[----:B------:R-:W3:Y:S01]  /*2ae0*/  @P0 LDL R4, [R11+0x10] ;  /* 0x000010000b040983 */ /* 0x000ee20000100800 */
[----:B------:R-:W-:Y:S01]  /*2af0*/  LOP3.LUT R5, R5, 0x1f, RZ, 0xc0, !PT ;  /* 0x0000001f05057812 */ /* 0x000fe200078ec0ff */
[----:B------:R-:W-:Y:S01]  /*2b00*/  UMOV UR4, 0x54442d19 ;  /* 0x54442d1900047882 */ /* 0x000fe20000000000 */
[----:B------:R-:W-:-:S02]  /*2b10*/  UMOV UR5, 0x3bf921fb ;  /* 0x3bf921fb00057882 */ /* 0x000fc40000000000 */
[-C--:B--2---:R-:W-:Y:S02]  /*2b20*/  @P0 SHF.L.W.U32.HI R2, R3, R5.reuse, R2 ;  /* 0x0000000503020219 */ /* 0x084fe40000010e02 */
[----:B---3--:R-:W-:Y:S02]  /*2b30*/  @P0 SHF.L.W.U32.HI R3, R4, R5, R3 ;  /* 0x0000000504030219 */ /* 0x008fe40000010e03 */
[----:B------:R-:W-:Y:S02]  /*2b40*/  ISETP.GE.AND P0, PT, R7, RZ, PT ;  /* 0x000000ff0700720c */ /* 0x000fe40003f06270 */
[C---:B------:R-:W-:Y:S01]  /*2b50*/  SHF.L.W.U32.HI R4, R3.reuse, 0x2, R2 ;  /* 0x0000000203047819 */ /* 0x040fe20000010e02 */
[----:B------:R-:W-:-:S03]  /*2b60*/  IMAD.SHL.U32 R3, R3, 0x4, RZ ;  /* 0x0000000403037824 */ /* 0x000fc600078e00ff */
[----:B------:R-:W-:-:S04]  /*2b70*/  SHF.R.S32.HI R5, RZ, 0x1f, R4 ;  /* 0x0000001fff057819 */ /* 0x000fc80000011404 */
[C---:B------:R-:W-:Y:S02]  /*2b80*/  LOP3.LUT R8, R5.reuse, R3, RZ, 0x3c, !PT ;  /* 0x0000000305087212 */ /* 0x040fe400078e3cff */
[----:B------:R-:W-:Y:S02]  /*2b90*/  LOP3.LUT R9, R5, R4, RZ, 0x3c, !PT ;  /* 0x0000000405097212 */ /* 0x000fe400078e3cff */
[----:B------:R-:W-:Y:S02]  /*2ba0*/  SHF.R.U32.HI R3, RZ, 0x1e, R2 ;  /* 0x0000001eff037819 */ /* 0x000fe40000011602 */
[C---:B------:R-:W-:Y:S02]  /*2bb0*/  LOP3.LUT R2, R4.reuse, R7, RZ, 0x3c, !PT ;  /* 0x0000000704027212 */ /* 0x040fe400078e3cff */
[----:B------:R-:W1:Y:S01]  /*2bc0*/  I2F.F64.S64 R8, R8 ;  /* 0x0000000800087312 */ /* 0x000e620000301c00 */
[----:B0-----:R-:W-:Y:S02]  /*2bd0*/  LEA.HI R6, R4, R3, RZ, 0x1 ;  /* 0x0000000304067211 */ /* 0x001fe400078f08ff */
[----:B------:R-:W-:-:S03]  /*2be0*/  ISETP.GE.AND P1, PT, R2, RZ, PT ;  /* 0x000000ff0200720c */ /* 0x000fc60003f26270 */
[----:B------:R-:W-:-:S04]  /*2bf0*/  IMAD.MOV R2, RZ, RZ, -R6 ;  /* 0x000000ffff027224 */ /* 0x000fc800078e0a06 */
[----:B------:R-:W-:Y:S01]  /*2c00*/  @!P0 IMAD.MOV.U32 R6, RZ, RZ, R2 ;  /* 0x000000ffff068224 */ /* 0x000fe200078e0002 */
[----:B-1----:R-:W-:-:S10]  /*2c10*/  DMUL R14, R8, UR4 ;  /* 0x00000004080e7c28 */ /* 0x002fd40008000000 */
[----:B------:R-:W0:Y:S02]  /*2c20*/  F2F.F32.F64 R14, R14 ;  /* 0x0000000e000e7310 */ /* 0x000e240000301000 */
[----:B0-----:R-:W-:-:S07]  /*2c30*/  FSEL R2, -R14, R14, !P1 ;  /* 0x0000000e0e027208 */ /* 0x001fce0004800100 */
.L_x_12:
[----:B------:R-:W-:Y:S05]  /*2c40*/  BSYNC.RECONVERGENT B0 ;  /* 0x0000000000007941 */ /* 0x000fea0003800200 */
.L_x_11:
[----:B------:R-:W-:Y:S01]  /*2c50*/  LOP3.LUT R5, R6, 0x1, RZ, 0xc0, !PT ;  /* 0x0000000106057812 */ /* 0x000fe200078ec0ff */
[----:B------:R-:W-:Y:S02]  /*2c60*/  IMAD.MOV.U32 R4, RZ, RZ, 0x37cbac00 ;  /* 0x37cbac00ff047424 */ /* 0x000fe400078e00ff */
[----:B------:R-:W-:Y:S01]  /*2c70*/  FMUL R3, R2, R2 ;  /* 0x0000000202037220 */ /* 0x000fe20000400000 */
[----:B------:R-:W-:Y:S01]  /*2c80*/  IMAD.MOV.U32 R8, RZ, RZ, 0x3e2aaaa8 ;  /* 0x3e2aaaa8ff087424 */ /* 0x000fe200078e00ff */
[----:B------:R-:W-:Y:S01]  /*2c90*/  ISETP.NE.U32.AND P0, PT, R5, 0x1, PT ;  /* 0x000000010500780c */ /* 0x000fe20003f05070 */
[----:B------:R-:W-:Y:S02]  /*2ca0*/  IMAD.MOV.U32 R5, RZ, RZ, 0x3c0885e4 ;  /* 0x3c0885e4ff057424 */ /* 0x000fe400078e00ff */
[----:B------:R-:W-:Y:S01]  /*2cb0*/  FFMA R4, R3, R4, -0.0013887860113754868507 ;  /* 0xbab607ed03047423 */ /* 0x000fe20000000004 */
[----:B------:R-:W-:Y:S01]  /*2cc0*/  VIADD R9, R6, 0x1 ;  /* 0x0000000106097836 */ /* 0x000fe20000000000 */
[----:B------:R-:W-:Y:S01]  /*2cd0*/  FSEL R2, R2, 1, !P0 ;  /* 0x3f80000002027808 */ /* 0x000fe20004000000 */
[----:B------:R-:W-:Y:S01]  /*2ce0*/  BSSY.RECONVERGENT B0, `(.L_x_14) ;  /* 0x0000043000007945 */ /* 0x000fe20003800200 */
[----:B------:R-:W-:-:S02]  /*2cf0*/  FSEL R6, R5, 0.041666727513074874878, !P0 ;  /* 0x3d2aaabb05067808 */ /* 0x000fc40004000000 */
[----:B------:R-:W-:Y:S01]  /*2d00*/  FSEL R4, R4, -0.00019574658654164522886, P0 ;  /* 0xb94d415304047808 */ /* 0x000fe20000000000 */
[----:B------:R-:W-:Y:S01]  /*2d10*/  FFMA R11, R3, R2, RZ ;  /* 0x00000002030b7223 */ /* 0x000fe200000000ff */
[----:B------:R-:W-:Y:S02]  /*2d20*/  FSEL R5, -R8, -0.4999999701976776123, !P0 ;  /* 0xbeffffff08057808 */ /* 0x000fe40004000100 */
[----:B------:R-:W-:Y:S01]  /*2d30*/  FSETP.GE.AND P0, PT, |R7|, 105615, PT ;  /* 0x47ce47800700780b */ /* 0x000fe20003f06200 */
[----:B------:R-:W-:Y:S01]  /*2d40*/  FFMA R4, R3, R4, R6 ;  /* 0x0000000403047223 */ /* 0x000fe20000000006 */
[----:B------:R-:W-:-:S03]  /*2d50*/  LOP3.LUT P1, RZ, R9, 0x2, RZ, 0xc0, !PT ;  /* 0x0000000209ff7812 */ /* 0x000fc6000782c0ff */
[----:B------:R-:W-:-:S04]  /*2d60*/  FFMA R4, R3, R4, R5 ;  /* 0x0000000403047223 */ /* 0x000fc80000000005 */
[----:B------:R-:W-:-:S06]  /*2d70*/  FFMA R11, R11, R4, R2 ;  /* 0x000000040b0b7223 */ /* 0x000fcc0000000002 */
[----:B------:R-:W-:Y:S01]  /*2d80*/  @P1 FADD R11, RZ, -R11 ;  /* 0x8000000bff0b1221 */ /* 0x000fe20000000000 */
        /* <DEDUP_REMOVED lines=12> */
.L_x_16:
        /* <DEDUP_REMOVED lines=25> */
[----:B------:R-:W-:Y:S01]  /*2fe0*/  UMOV UR5, 0x3bf921fb ;  /* 0x3bf921fb00057882 */ /* 0x000fe20000000000 */
[----:B------:R-:W-:-:S02]  /*2ff0*/  ISETP.GE.AND P1, PT, R7, RZ, PT ;  /* 0x000000ff0700720c */ /* 0x000fc40003f26270 */
[-C--:B--2---:R-:W-:Y:S02]  /*3000*/  @P0 SHF.L.W.U32.HI R2, R3, R5.reuse, R2 ;  /* 0x0000000503020219 */ /* 0x084fe40000010e02 */
[----:B---3--:R-:W-:Y:S02]  /*3010*/  @P0 SHF.L.W.U32.HI R3, R4, R5, R3 ;  /* 0x0000000504030219 */ /* 0x008fe40000010e03 */
[--C-:B------:R-:W-:Y:S02]  /*3020*/  SHF.R.U32.HI R13, RZ, 0x1e, R2.reuse ;  /* 0x0000001eff0d7819 */ /* 0x100fe40000011602 */
[C---:B------:R-:W-:Y:S01]  /*3030*/  SHF.L.W.U32.HI R4, R3.reuse, 0x2, R2 ;  /* 0x0000000203047819 */ /* 0x040fe20000010e02 */
[----:B------:R-:W-:-:S03]  /*3040*/  IMAD.SHL.U32 R3, R3, 0x4, RZ ;  /* 0x0000000403037824 */ /* 0x000fc600078e00ff */
[----:B------:R-:W-:Y:S02]  /*3050*/  SHF.R.S32.HI R5, RZ, 0x1f, R4 ;  /* 0x0000001fff057819 */ /* 0x000fe40000011404 */
[C---:B------:R-:W-:Y:S02]  /*3060*/  LEA.HI R13, R4.reuse, R13, RZ, 0x1 ;  /* 0x0000000d040d7211 */ /* 0x040fe400078f08ff */
[C---:B------:R-:W-:Y:S02]  /*3070*/  LOP3.LUT R8, R5.reuse, R3, RZ, 0x3c, !PT ;  /* 0x0000000305087212 */ /* 0x040fe400078e3cff */
[----:B------:R-:W-:Y:S01]  /*3080*/  LOP3.LUT R9, R5, R4, RZ, 0x3c, !PT ;  /* 0x0000000405097212 */ /* 0x000fe200078e3cff */
[----:B------:R-:W-:Y:S01]  /*3090*/  IMAD.MOV R2, RZ, RZ, -R13 ;  /* 0x000000ffff027224 */ /* 0x000fe200078e0a0d */
[----:B------:R-:W-:-:S03]  /*30a0*/  LOP3.LUT R7, R4, R7, RZ, 0x3c, !PT ;  /* 0x0000000704077212 */ /* 0x000fc600078e3cff */
[----:B------:R-:W-:Y:S01]  /*30b0*/  @!P1 IMAD.MOV.U32 R13, RZ, RZ, R2 ;  /* 0x000000ffff0d9224 */ /* 0x000fe200078e0002 */
[----:B------:R-:W1:Y:S01]  /*30c0*/  I2F.F64.S64 R8, R8 ;  /* 0x0000000800087312 */ /* 0x000e620000301c00 */
[----:B------:R-:W-:Y:S01]  /*30d0*/  ISETP.GE.AND P0, PT, R7, RZ, PT ;  /* 0x000000ff0700720c */ /* 0x000fe20003f06270 */
[----:B-1----:R-:W-:-:S10]  /*30e0*/  DMUL R14, R8, UR4 ;  /* 0x00000004080e7c28 */ /* 0x002fd40008000000 */
[----:B------:R-:W1:Y:S02]  /*30f0*/  F2F.F32.F64 R14, R14 ;  /* 0x0000000e000e7310 */ /* 0x000e640000301000 */
[----:B01----:R-:W-:-:S07]  /*3100*/  FSEL R12, -R14, R14, !P0 ;  /* 0x0000000e0e0c7208 */ /* 0x003fce0004000100 */
.L_x_15:
[----:B------:R-:W-:Y:S05]  /*3110*/  BSYNC.RECONVERGENT B0 ;  /* 0x0000000000007941 */ /* 0x000fea0003800200 */
.L_x_14:
[----:B------:R-:W-:Y:S01]  /*3120*/  VIADD R2, R10, 0xf3000000 ;  /* 0xf30000000a027836 */ /* 0x000fe20000000000 */
[----:B------:R0:W1:Y:S01]  /*3130*/  MUFU.RSQ R5, R10 ;  /* 0x0000000a00057308 */ /* 0x0000620000001400 */
[----:B------:R-:W-:Y:S03]  /*3140*/  BSSY.RECONVERGENT B0, `(.L_x_17) ;  /* 0x000000b000007945 */ /* 0x000fe60003800200 */
[----:B------:R-:W-:-:S13]  /*3150*/  ISETP.GT.U32.AND P0, PT, R2, 0x727fffff, PT ;  /* 0x727fffff0200780c */ /* 0x000fda0003f04070 */
[----:B01----:R-:W-:Y:S05]  /*3160*/  @!P0 BRA `(.L_x_18) ;  /* 0x0000000000108947 */ /* 0x003fea0003800000 */
[----:B------:R-:W-:-:S07]  /*3170*/  MOV R7, 0x3190 ;  /* 0x0000319000077802 */ /* 0x000fce0000000f00 */
[----:B------:R-:W-:Y:S05]  /*3180*/  CALL.REL.NOINC `($__internal_0_$__cuda_sm20_sqrt_rn_f32_slowpath) ;  /* 0x0000000000847944 */ /* 0x000fea0003c00000 */
[----:B------:R-:W-:Y:S01]  /*3190*/  IMAD.MOV.U32 R4, RZ, RZ, R10 ;  /* 0x000000ffff047224 */ /* 0x000fe200078e000a */
[----:B------:R-:W-:Y:S06]  /*31a0*/  BRA `(.L_x_19) ;  /* 0x0000000000107947 */ /* 0x000fec0003800000 */
.L_x_18:
[----:B------:R-:W-:Y:S01]  /*31b0*/  FMUL.FTZ R3, R10, R5 ;  /* 0x000000050a037220 */ /* 0x000fe20000410000 */
[----:B------:R-:W-:-:S03]  /*31c0*/  FMUL.FTZ R2, R5, 0.5 ;  /* 0x3f00000005027820 */ /* 0x000fc60000410000 */
[----:B------:R-:W-:-:S04]  /*31d0*/  FFMA R4, -R3, R3, R10 ;  /* 0x0000000303047223 */ /* 0x000fc8000000010a */
[----:B------:R-:W-:-:S07]  /*31e0*/  FFMA R4, R4, R2, R3 ;  /* 0x0000000204047223 */ /* 0x000fce0000000003 */
.L_x_19:
[----:B------:R-:W-:Y:S05]  /*31f0*/  BSYNC.RECONVERGENT B0 ;  /* 0x0000000000007941 */ /* 0x000fea0003800200 */
.L_x_17:
[----:B------:R-:W-:Y:S02]  /*3200*/  IMAD.MOV.U32 R2, RZ, RZ, 0x37cbac00 ;  /* 0x37cbac00ff027424 */ /* 0x000fe400078e00ff */
[----:B------:R-:W-:Y:S01]  /*3210*/  FMUL R3, R12, R12 ;  /* 0x0000000c0c037220 */ /* 0x000fe20000400000 */
[----:B------:R-:W-:Y:S01]  /*3220*/  LOP3.LUT R5, R13, 0x1, RZ, 0xc0, !PT ;  /* 0x000000010d057812 */ /* 0x000fe200078ec0ff */
[----:B------:R-:W-:Y:S01]  /*3230*/  IMAD.MOV.U32 R6, RZ, RZ, 0x3d2aaabb ;  /* 0x3d2aaabbff067424 */ /* 0x000fe200078e00ff */
[----:B------:R-:W0:Y:S01]  /*3240*/  LDCU.64 UR4, c[0x0][0x380] ;  /* 0x00007000ff0477ac */ /* 0x000e220008000a00 */
[----:B------:R-:W-:Y:S01]  /*3250*/  FFMA R2, R3, R2, -0.0013887860113754868507 ;  /* 0xbab607ed03027423 */ /* 0x000fe20000000002 */
[----:B------:R-:W-:Y:S01]  /*3260*/  ISETP.NE.U32.AND P0, PT, R5, 0x1, PT ;  /* 0x000000010500780c */ /* 0x000fe20003f05070 */
[----:B------:R-:W-:Y:S01]  /*3270*/  IMAD.MOV.U32 R5, RZ, RZ, 0x3effffff ;  /* 0x3effffffff057424 */ /* 0x000fe200078e00ff */
[----:B------:R-:W-:Y:S01]  /*3280*/  LOP3.LUT P1, RZ, R13, 0x2, RZ, 0xc0, !PT ;  /* 0x000000020dff7812 */ /* 0x000fe2000782c0ff */
[----:B------:R-:W-:Y:S01]  /*3290*/  FMUL R8, R11, R4 ;  /* 0x000000040b087220 */ /* 0x000fe20000400000 */
[----:B------:R-:W-:Y:S01]  /*32a0*/  FSEL R2, R2, -0.00019574658654164522886, !P0 ;  /* 0xb94d415302027808 */ /* 0x000fe20004000000 */
[----:B------:R-:W-:Y:S01]  /*32b0*/  IMAD.MOV.U32 R11, RZ, RZ, 0x3f800000 ;  /* 0x3f800000ff0b7424 */ /* 0x000fe200078e00ff */
[----:B------:R-:W-:Y:S01]  /*32c0*/  FSEL R6, R6, 0.0083327032625675201416, !P0 ;  /* 0x3c0885e406067808 */ /* 0x000fe20004000000 */
[----:B------:R-:W-:Y:S01]  /*32d0*/  IMAD.MOV.U32 R10, RZ, RZ, RZ ;  /* 0x000000ffff0a7224 */ /* 0x000fe200078e00ff */
[----:B------:R-:W-:-:S03]  /*32e0*/  FSEL R5, -R5, -0.16666662693023681641, !P0 ;  /* 0xbe2aaaa805057808 */ /* 0x000fc60004000100 */
[----:B------:R-:W-:Y:S01]  /*32f0*/  FFMA R6, R3, R2, R6 ;  /* 0x0000000203067223 */ /* 0x000fe20000000006 */
[----:B------:R-:W-:-:S03]  /*3300*/  FSEL R2, R12, 1, P0 ;  /* 0x3f8000000c027808 */ /* 0x000fc60000000000 */
[C---:B------:R-:W-:Y:S02]  /*3310*/  FFMA R5, R3.reuse, R6, R5 ;  /* 0x0000000603057223 */ /* 0x040fe40000000005 */
[----:B------:R-:W-:-:S04]  /*3320*/  FFMA R3, R3, R2, RZ ;  /* 0x0000000203037223 */ /* 0x000fc800000000ff */
[----:B------:R-:W-:Y:S01]  /*3330*/  FFMA R5, R3, R5, R2 ;  /* 0x0000000503057223 */ /* 0x000fe20000000002 */
[----:B0-----:R-:W-:-:S03]  /*3340*/  LEA R2, P0, R0, UR4, 0x4 ;  /* 0x0000000400027c11 */ /* 0x001fc6000f8020ff */
[----:B------:R-:W-:Y:S01]  /*3350*/  @P1 FADD R5, RZ, -R5 ;  /* 0x80000005ff051221 */ /* 0x000fe20000000000 */
[----:B------:R-:W-:-:S03]  /*3360*/  LEA.HI.X R3, R0, UR5, RZ, 0x4, P0 ;  /* 0x0000000500037c11 */ /* 0x000fc600080f24ff */
[----:B------:R-:W-:-:S05]  /*3370*/  FMUL R9, R5, R4 ;  /* 0x0000000405097220 */ /* 0x000fca0000400000 */
[----:B------:R-:W-:Y:S01]  /*3380*/  STG.E.128 desc[UR6][R2.64], R8 ;  /* 0x0000000802007986 */ /* 0x000fe2000c101d06 */
[----:B------:R-:W-:Y:S05]  /*3390*/  EXIT ;  /* 0x000000000000794d */ /* 0x000fea0003800000 */
        .weak           $__internal_0_$__cuda_sm20_sqrt_rn_f32_slowpath
        .type           $__internal_0_$__cuda_sm20_sqrt_rn_f32_slowpath,@function
        .size           $__internal_0_$__cuda_sm20_sqrt_rn_f32_slowpath,(.L_x_22 - $__internal_0_$__cuda_sm20_sqrt_rn_f32_slowpath)
$__internal_0_$__cuda_sm20_sqrt_rn_f32_slowpath:
[----:B------:R-:W-:-:S13]  /*33a0*/  LOP3.LUT P0, RZ, R10, 0x7fffffff, RZ, 0xc0, !PT ;  /* 0x7fffffff0aff7812 */ /* 0x000fda000780c0ff */
[----:B------:R-:W-:Y:S05]  /*33b0*/  @!P0 BRA `(.L_x_20) ;  /* 0x0000000000448947 */ /* 0x000fea0003800000 */
[----:B------:R-:W-:Y:S01]  /*33c0*/  FSETP.GEU.FTZ.AND P0, PT, R10, RZ, PT ;  /* 0x000000ff0a00720b */ /* 0x000fe20003f1e000 */
[----:B------:R-:W-:-:S12]  /*33d0*/  IMAD.MOV.U32 R2, RZ, RZ, R10 ;  /* 0x000000ffff027224 */ /* 0x000fd800078e000a */
[----:B------:R-:W-:Y:S01]  /*33e0*/  @!P0 IMAD.MOV.U32 R10, RZ, RZ, 0x7fffffff ;  /* 0x7fffffffff0a8424 */ /* 0x000fe200078e00ff */
[----:B------:R-:W-:Y:S06]  /*33f0*/  @!P0 BRA `(.L_x_20) ;  /* 0x0000000000348947 */ /* 0x000fec0003800000 */
[----:B------:R-:W-:-:S13]  /*3400*/  FSETP.GTU.FTZ.AND P0, PT, |R2|, +INF , PT ;  /* 0x7f8000000200780b */ /* 0x000fda0003f1c200 */
[----:B------:R-:W-:Y:S01]  /*3410*/  @P0 FADD.FTZ R10, R2, 1 ;  /* 0x3f800000020a0421 */ /* 0x000fe20000010000 */
[----:B------:R-:W-:Y:S06]  /*3420*/  @P0 BRA `(.L_x_20) ;  /* 0x0000000000280947 */ /* 0x000fec0003800000 */
[----:B------:R-:W-:-:S13]  /*3430*/  FSETP.NEU.FTZ.AND P0, PT, |R2|, +INF , PT ;  /* 0x7f8000000200780b */ /* 0x000fda0003f1d200 */
[----:B------:R-:W-:Y:S01]  /*3440*/  @P0 FFMA R3, R2, 1.84467440737095516160e+19, RZ ;  /* 0x5f80000002030823 */ /* 0x000fe200000000ff */
[----:B------:R-:W-:-:S03]  /*3450*/  @!P0 IMAD.MOV.U32 R10, RZ, RZ, R2 ;  /* 0x000000ffff0a8224 */ /* 0x000fc600078e0002 */
[----:B------:R-:W0:Y:S02]  /*3460*/  @P0 MUFU.RSQ R4, R3 ;  /* 0x0000000300040308 */ /* 0x000e240000001400 */
[----:B0-----:R-:W-:Y:S01]  /*3470*/  @P0 FMUL.FTZ R6, R3, R4 ;  /* 0x0000000403060220 */ /* 0x001fe20000410000 */
[----:B------:R-:W-:-:S03]  /*3480*/  @P0 FMUL.FTZ R4, R4, 0.5 ;  /* 0x3f00000004040820 */ /* 0x000fc60000410000 */
[----:B------:R-:W-:-:S04]  /*3490*/  @P0 FADD.FTZ R5, -R6, -RZ ;  /* 0x800000ff06050221 */ /* 0x000fc80000010100 */
[----:B------:R-:W-:-:S04]  /*34a0*/  @P0 FFMA R5, R6, R5, R3 ;  /* 0x0000000506050223 */ /* 0x000fc80000000003 */
[----:B------:R-:W-:-:S04]  /*34b0*/  @P0 FFMA R4, R5, R4, R6 ;  /* 0x0000000405040223 */ /* 0x000fc80000000006 */
[----:B------:R-:W-:-:S07]  /*34c0*/  @P0 FMUL.FTZ R10, R4, 2.3283064365386962891e-10 ;  /* 0x2f800000040a0820 */ /* 0x000fce0000410000 */
.L_x_20:
[----:B------:R-:W-:Y:S02]  /*34d0*/  IMAD.MOV.U32 R2, RZ, RZ, R7 ;  /* 0x000000ffff027224 */ /* 0x000fe400078e0007 */
[----:B------:R-:W-:-:S04]  /*34e0*/  IMAD.MOV.U32 R3, RZ, RZ, 0x0 ;  /* 0x00000000ff037424 */ /* 0x000fc800078e00ff */
[----:B------:R-:W-:Y:S05]  /*34f0*/  RET.REL.NODEC R2 `(_Z6kernelP6float4j) ;  /* 0xffffffc802c07950 */ /* 0x000fea0003c3ffff */
.L_x_21:
[----:B------:R-:W-:-:S00]  /*3500*/  BRA `(.L_x_21) ;  /* 0xfffffffc00fc7947 */ /* 0x000fc0000383ffff */
[----:B------:R-:W-:-:S00]  /*3510*/  NOP ;  /* 0x0000000000007918 */ /* 0x000fc00000000000 */
        /* <DEDUP_REMOVED lines=14> */
.L_x_22:


//--------------------- .nv.global.init           --------------------------
	.section	.nv.global.init,"aw",@progbits
	.align	4
.nv.global.init:
	.type		__cudart_i2opi_f,@object
	.size		__cudart_i2opi_f,(mrg32k3aM1SubSeq - __cudart_i2opi_f)
__cudart_i2opi_f:
        /*0000*/ 	.byte	0x41, 0x90, 0x43, 0x3c, 0x99, 0x95, 0x62, 0xdb, 0xc0, 0xdd, 0x34, 0xf5, 0xd1, 0x57, 0x27, 0xfc
        /*0010*/ 	.byte	0x29, 0x15, 0x44, 0x4e, 0x6e, 0x83, 0xf9, 0xa2
	.type		mrg32k3aM1SubSeq,@object
	.size		mrg32k3aM1SubSeq,(mrg32k3aM2SubSeq - mrg32k3aM1SubSeq)
mrg32k3aM1SubSeq:
        /*0018*/ 	.byte	0x0b, 0xcc, 0xee, 0x04, 0x73, 0x29, 0x8b, 0x6f, 0xf6, 0x53, 0x03, 0xf6, 0x23, 0xf6, 0xea, 0xda
        /* <DEDUP_REMOVED lines=125> */
	.type		mrg32k3aM2SubSeq,@object
	.size		mrg32k3aM2SubSeq,(mrg32k3aM1 - mrg32k3aM2SubSeq)
mrg32k3aM2SubSeq:
        /* <DEDUP_REMOVED lines=126> */
	.type		mrg32k3aM1,@object
	.size		mrg32k3aM1,(mrg32k3aM1Seq - mrg32k3aM1)
mrg32k3aM1:
        /* <DEDUP_REMOVED lines=144> */
	.type		mrg32k3aM1Seq,@object
	.size		mrg32k3aM1Seq,(mrg32k3aM2 - mrg32k3aM1Seq)
mrg32k3aM1Seq:
        /* <DEDUP_REMOVED lines=144> */
	.type		mrg32k3aM2,@object
	.size		mrg32k3aM2,(mrg32k3aM2Seq - mrg32k3aM2)
mrg32k3aM2:
        /* <DEDUP_REMOVED lines=144> */
	.type		mrg32k3aM2Seq,@object
	.size		mrg32k3aM2Seq,(precalc_xorwow_matrix - mrg32k3aM2Seq)
mrg32k3aM2Seq:
        /* <DEDUP_REMOVED lines=144> */
	.type		precalc_xorwow_matrix,@object
	.size		precalc_xorwow_matrix,(precalc_xorwow_offset_matrix - precalc_xorwow_matrix)
precalc_xorwow_matrix:
        /* <DEDUP_REMOVED lines=6400> */
	.type		precalc_xorwow_offset_matrix,@object
	.size		precalc_xorwow_offset_matrix,(.L_1 - precalc_xorwow_offset_matrix)
precalc_xorwow_offset_matrix:
        /* <DEDUP_REMOVED lines=6400> */
.L_1:


//--------------------- .nv.shared.reserved.0     --------------------------
	.section	.nv.shared.reserved.0,"aw",@nobits
	.weak		__nv_reservedSMEM_offset_0_alias
	.size		__nv_reservedSMEM_offset_0_alias, 0, 64
	.other		__nv_reservedSMEM_offset_0_alias,@"STO_CUDA_RESERVED_SHARED STV_DEFAULT"
__nv_reservedSMEM_offset_0_alias:
	.zero		0
	.zero		64


//--------------------- .nv.constant0._Z6kernelP6float4j --------------------------
	.section	.nv.constant0._Z6kernelP6float4j,"a",@progbits
	.sectionflags	@""
	.align	4
.nv.constant0._Z6kernelP6float4j:
	.zero		908


//--------------------- SYMBOLS --------------------------

	.type		.nv.reservedSmem.offset0,@object
	.size		.nv.reservedSmem.offset0,0x4
